// auto-generated by cutlass_sweep.gemm — config: {"arch": "sm_100", "cluster_m": 1, "cluster_n": 1, "dtype": "tf32", "stages": 4, "tile_k": 32, "tile_m": 64, "tile_n": 256}
#include "cutlass/cutlass.h"
#include "cutlass/gemm/collective/collective_builder.hpp"
#include "cutlass/gemm/device/gemm_universal_adapter.h"
#include "cutlass/gemm/kernel/gemm_universal.hpp"
#include "cutlass/epilogue/collective/collective_builder.hpp"

using ElemA = cutlass::tfloat32_t;
using ElemB = cutlass::tfloat32_t;
using ElemCD = cutlass::tfloat32_t;
using Acc  = float;
using TileShape    = cute::Shape<cute::_64, cute::_256, cute::_32>;
using ClusterShape = cute::Shape<cute::_1, cute::_1, cute::_1>;

using CollectiveEpilogue = typename cutlass::epilogue::collective::CollectiveBuilder<
    cutlass::arch::Sm100, cutlass::arch::OpClassTensorOp,
    TileShape, ClusterShape,
    cutlass::epilogue::collective::EpilogueTileAuto,
    Acc, Acc,
    ElemCD, cutlass::layout::RowMajor, 128 / cutlass::sizeof_bits<ElemCD>::value,
    ElemCD, cutlass::layout::RowMajor, 128 / cutlass::sizeof_bits<ElemCD>::value,
    cutlass::epilogue::collective::EpilogueScheduleAuto
  >::CollectiveOp;

using CollectiveMainloop = typename cutlass::gemm::collective::CollectiveBuilder<
    cutlass::arch::Sm100, cutlass::arch::OpClassTensorOp,
    ElemA, cutlass::layout::RowMajor, 128 / cutlass::sizeof_bits<ElemA>::value,
    ElemB, cutlass::layout::ColumnMajor, 128 / cutlass::sizeof_bits<ElemB>::value,
    Acc,
    TileShape, ClusterShape,
    cutlass::gemm::collective::StageCount<4>,
    cutlass::gemm::collective::KernelScheduleAuto
  >::CollectiveOp;

using GemmKernel = cutlass::gemm::kernel::GemmUniversal<
    cute::Shape<int,int,int,int>,
    CollectiveMainloop,
    CollectiveEpilogue
>;
using Gemm = cutlass::gemm::device::GemmUniversalAdapter<GemmKernel>;

// Force the device kernel symbol into the cubin without needing a host main.
auto* _anchor = &cutlass::device_kernel<GemmKernel>;


// ===== COMPILED SASS (sm_100a) =====

	.target	sm_100a

	.elftype	@"ET_EXEC"


//--------------------- .note.nv.tkinfo           --------------------------
	.section	.note.nv.tkinfo,"",@"SHT_NOTE"
	.sectionflags	@"SHF_NOTE_NV_TKINFO"
	.tkinfo
        /*0018*/ 	.word	0x00000002
        /*0030*/ 	.string	""
        /*0030*/ 	.string	"ptxas"
        /*0030*/ 	.string	"Cuda compilation tools, release 13.0, V13.0.88"
        /*0030*/ 	.string	"Build cuda_13.0.r13.0/compiler.36424714_0"
        /*0030*/ 	.string	"-arch sm_100a -m 64 "



//--------------------- .note.nv.cuinfo           --------------------------
	.section	.note.nv.cuinfo,"",@"SHT_NOTE"
	.sectionflags	@"SHF_NOTE_NV_CUINFO"
        /*0018*/ 	.short	0x0002
        /*001a*/ 	.short	0x0064
        /*001c*/ 	.short	0x0082
	.zero		2


//--------------------- .nv.info                  --------------------------
	.section	.nv.info,"",@"SHT_CUDA_INFO"
	.align	4


	//----- nvinfo : EIATTR_REGCOUNT
	.align		4
        /*0000*/ 	.byte	0x04, 0x2f
        /*0002*/ 	.short	(.L_19 - .L_18)
	.align		4
.L_18:
        /*0004*/ 	.word	index@(_ZN7cutlass13device_kernelINS_4gemm6kernel13GemmUniversalIN4cute5tupleIJiiiiEEENS1_10collective13CollectiveMmaINS1_35MainloopSm100TmaUmmaWarpSpecializedILi4ELi2ELi4ENS5_IJNS4_1CILi1EEESB_SB_EEEEENS5_IJNSA_ILi64EEENSA_ILi256EEENSA_ILi32EEEEEENS_10tfloat32_tENS5_IJlSB_lEEESI_SJ_NS4_8TiledMMAINS4_8MMA_AtomIJNS4_17SM100_MMA_TF32_SSISI_SI_fLi64ELi256ELNS4_4UMMA5MajorE0ELSO_0ELNSN_7ScaleInE0ELSP_0EEEEEENS4_6LayoutISC_NS5_IJNSA_ILi0EEEST_ST_EEEEENS5_IJNS4_10UnderscoreESW_SW_EEEEENS4_13SM90_TMA_LOADENS4_14ComposedLayoutINS4_7SwizzleILi3ELi4ELi3EEENS4_18smem_ptr_flag_bitsILi32EEENSS_INS5_IJNSA_ILi8EEESG_EEENS5_IJSG_SB_EEEEEEEvNS4_8identityESZ_S19_vS1A_EENS_8epilogue10collective18CollectiveEpilogueINS1C_23Sm100TmaWarpSpecializedILi4ELi2ELi16ELb1ELb0EEEJSH_NS5_IJNSS_ISE_SB_EENSS_ISG_SB_EEEEESI_SJ_SI_SJ_NS1C_6fusion15FusionCallbacksIS1G_NS1K_17LinearCombinationISI_fSI_fLNS_15FloatRoundStyleE2EEESH_S1J_JEEENS4_5SM1004TMEM4LOAD26SM100_TMEM_LOAD_16dp128b8xESZ_S19_NS4_17SM75_U32x4_LDSM_NENS4_14SM90_TMA_STOREES19_NS4_17SM90_U32x4_STSM_NENS4_39AutoVectorizingCopyWithAssumedAlignmentILi128EEEEEEvvEEEEvNT_6ParamsE)
        /*0008*/ 	.word	0x0000005e


	//----- nvinfo : EIATTR_FRAME_SIZE
	.align		4
.L_19:
        /*000c*/ 	.byte	0x04, 0x11
        /*000e*/ 	.short	(.L_21 - .L_20)
	.align		4
.L_20:
        /*0010*/ 	.word	index@($__internal_2_$__cuda_sm10x_tcgen05_guardrail_trap_unallocated_columns_being_dealloced)
        /*0014*/ 	.word	0x00000000


	//----- nvinfo : EIATTR_FRAME_SIZE
	.align		4
.L_21:
        /*0018*/ 	.byte	0x04, 0x11
        /*001a*/ 	.short	(.L_23 - .L_22)
	.align		4
.L_22:
        /*001c*/ 	.word	index@($__internal_1_$__cuda_sm10x_tcgen05_guardrail_trap_phase_invalid_during_alloc)
        /*0020*/ 	.word	0x00000000


	//----- nvinfo : EIATTR_FRAME_SIZE
	.align		4
.L_23:
        /*0024*/ 	.byte	0x04, 0x11
        /*0026*/ 	.short	(.L_25 - .L_24)
	.align		4
.L_24:
        /*0028*/ 	.word	index@($__internal_0_$__cuda_sm10x_tcgen05_guardrail_trap_col_being_dealloced_not_returned_by_alloc)
        /*002c*/ 	.word	0x00000000


	//----- nvinfo : EIATTR_FRAME_SIZE
	.align		4
.L_25:
        /*0030*/ 	.byte	0x04, 0x11
        /*0032*/ 	.short	(.L_27 - .L_26)
	.align		4
.L_26:
        /*0034*/ 	.word	index@(_ZN7cutlass13device_kernelINS_4gemm6kernel13GemmUniversalIN4cute5tupleIJiiiiEEENS1_10collective13CollectiveMmaINS1_35MainloopSm100TmaUmmaWarpSpecializedILi4ELi2ELi4ENS5_IJNS4_1CILi1EEESB_SB_EEEEENS5_IJNSA_ILi64EEENSA_ILi256EEENSA_ILi32EEEEEENS_10tfloat32_tENS5_IJlSB_lEEESI_SJ_NS4_8TiledMMAINS4_8MMA_AtomIJNS4_17SM100_MMA_TF32_SSISI_SI_fLi64ELi256ELNS4_4UMMA5MajorE0ELSO_0ELNSN_7ScaleInE0ELSP_0EEEEEENS4_6LayoutISC_NS5_IJNSA_ILi0EEEST_ST_EEEEENS5_IJNS4_10UnderscoreESW_SW_EEEEENS4_13SM90_TMA_LOADENS4_14ComposedLayoutINS4_7SwizzleILi3ELi4ELi3EEENS4_18smem_ptr_flag_bitsILi32EEENSS_INS5_IJNSA_ILi8EEESG_EEENS5_IJSG_SB_EEEEEEEvNS4_8identityESZ_S19_vS1A_EENS_8epilogue10collective18CollectiveEpilogueINS1C_23Sm100TmaWarpSpecializedILi4ELi2ELi16ELb1ELb0EEEJSH_NS5_IJNSS_ISE_SB_EENSS_ISG_SB_EEEEESI_SJ_SI_SJ_NS1C_6fusion15FusionCallbacksIS1G_NS1K_17LinearCombinationISI_fSI_fLNS_15FloatRoundStyleE2EEESH_S1J_JEEENS4_5SM1004TMEM4LOAD26SM100_TMEM_LOAD_16dp128b8xESZ_S19_NS4_17SM75_U32x4_LDSM_NENS4_14SM90_TMA_STOREES19_NS4_17SM90_U32x4_STSM_NENS4_39AutoVectorizingCopyWithAssumedAlignmentILi128EEEEEEvvEEEEvNT_6ParamsE)
        /*0038*/ 	.word	0x00000000


	//----- nvinfo : EIATTR_MIN_STACK_SIZE
	.align		4
.L_27:
        /*003c*/ 	.byte	0x04, 0x12
        /*003e*/ 	.short	(.L_29 - .L_28)
	.align		4
.L_28:
        /*0040*/ 	.word	index@(_ZN7cutlass13device_kernelINS_4gemm6kernel13GemmUniversalIN4cute5tupleIJiiiiEEENS1_10collective13CollectiveMmaINS1_35MainloopSm100TmaUmmaWarpSpecializedILi4ELi2ELi4ENS5_IJNS4_1CILi1EEESB_SB_EEEEENS5_IJNSA_ILi64EEENSA_ILi256EEENSA_ILi32EEEEEENS_10tfloat32_tENS5_IJlSB_lEEESI_SJ_NS4_8TiledMMAINS4_8MMA_AtomIJNS4_17SM100_MMA_TF32_SSISI_SI_fLi64ELi256ELNS4_4UMMA5MajorE0ELSO_0ELNSN_7ScaleInE0ELSP_0EEEEEENS4_6LayoutISC_NS5_IJNSA_ILi0EEEST_ST_EEEEENS5_IJNS4_10UnderscoreESW_SW_EEEEENS4_13SM90_TMA_LOADENS4_14ComposedLayoutINS4_7SwizzleILi3ELi4ELi3EEENS4_18smem_ptr_flag_bitsILi32EEENSS_INS5_IJNSA_ILi8EEESG_EEENS5_IJSG_SB_EEEEEEEvNS4_8identityESZ_S19_vS1A_EENS_8epilogue10collective18CollectiveEpilogueINS1C_23Sm100TmaWarpSpecializedILi4ELi2ELi16ELb1ELb0EEEJSH_NS5_IJNSS_ISE_SB_EENSS_ISG_SB_EEEEESI_SJ_SI_SJ_NS1C_6fusion15FusionCallbacksIS1G_NS1K_17LinearCombinationISI_fSI_fLNS_15FloatRoundStyleE2EEESH_S1J_JEEENS4_5SM1004TMEM4LOAD26SM100_TMEM_LOAD_16dp128b8xESZ_S19_NS4_17SM75_U32x4_LDSM_NENS4_14SM90_TMA_STOREES19_NS4_17SM90_U32x4_STSM_NENS4_39AutoVectorizingCopyWithAssumedAlignmentILi128EEEEEEvvEEEEvNT_6ParamsE)
        /*0044*/ 	.word	0x00000000
.L_29:


//--------------------- .nv.compat                --------------------------
	.section	.nv.compat,"",@"SHT_CUDA_COMPAT_INFO"
	.align	4
        /*0000*/ 	.byte	0x02, 0x09, 0x01, 0x00, 0x02, 0x02, 0x02, 0x00, 0x02, 0x05, 0x05, 0x00, 0x03, 0x07, 0x01, 0x01
        /*0010*/ 	.byte	0x02, 0x03, 0x01, 0x00, 0x02, 0x06, 0x01, 0x00, 0x04, 0x0b, 0x08, 0x00, 0x09, 0x00, 0x00, 0x00
        /*0020*/ 	.byte	0x00, 0x00, 0x00, 0x00


//--------------------- .nv.info._ZN7cutlass13device_kernelINS_4gemm6kernel13GemmUniversalIN4cute5tupleIJiiiiEEENS1_10collective13CollectiveMmaINS1_35MainloopSm100TmaUmmaWarpSpecializedILi4ELi2ELi4ENS5_IJNS4_1CILi1EEESB_SB_EEEEENS5_IJNSA_ILi64EEENSA_ILi256EEENSA_ILi32EEEEEENS_10tfloat32_tENS5_IJlSB_lEEESI_SJ_NS4_8TiledMMAINS4_8MMA_AtomIJNS4_17SM100_MMA_TF32_SSISI_SI_fLi64ELi256ELNS4_4UMMA5MajorE0ELSO_0ELNSN_7ScaleInE0ELSP_0EEEEEENS4_6LayoutISC_NS5_IJNSA_ILi0EEEST_ST_EEEEENS5_IJNS4_10UnderscoreESW_SW_EEEEENS4_13SM90_TMA_LOADENS4_14ComposedLayoutINS4_7SwizzleILi3ELi4ELi3EEENS4_18smem_ptr_flag_bitsILi32EEENSS_INS5_IJNSA_ILi8EEESG_EEENS5_IJSG_SB_EEEEEEEvNS4_8identityESZ_S19_vS1A_EENS_8epilogue10collective18CollectiveEpilogueINS1C_23Sm100TmaWarpSpecializedILi4ELi2ELi16ELb1ELb0EEEJSH_NS5_IJNSS_ISE_SB_EENSS_ISG_SB_EEEEESI_SJ_SI_SJ_NS1C_6fusion15FusionCallbacksIS1G_NS1K_17LinearCombinationISI_fSI_fLNS_15FloatRoundStyleE2EEESH_S1J_JEEENS4_5SM1004TMEM4LOAD26SM100_TMEM_LOAD_16dp128b8xESZ_S19_NS4_17SM75_U32x4_LDSM_NENS4_14SM90_TMA_STOREES19_NS4_17SM90_U32x4_STSM_NENS4_39AutoVectorizingCopyWithAssumedAlignmentILi128EEEEEEvvEEEEvNT_6ParamsE --------------------------
	.section	.nv.info._ZN7cutlass13device_kernelINS_4gemm6kernel13GemmUniversalIN4cute5tupleIJiiiiEEENS1_10collective13CollectiveMmaINS1_35MainloopSm100TmaUmmaWarpSpecializedILi4ELi2ELi4ENS5_IJNS4_1CILi1EEESB_SB_EEEEENS5_IJNSA_ILi64EEENSA_ILi256EEENSA_ILi32EEEEEENS_10tfloat32_tENS5_IJlSB_lEEESI_SJ_NS4_8TiledMMAINS4_8MMA_AtomIJNS4_17SM100_MMA_TF32_SSISI_SI_fLi64ELi256ELNS4_4UMMA5MajorE0ELSO_0ELNSN_7ScaleInE0ELSP_0EEEEEENS4_6LayoutISC_NS5_IJNSA_ILi0EEEST_ST_EEEEENS5_IJNS4_10UnderscoreESW_SW_EEEEENS4_13SM90_TMA_LOADENS4_14ComposedLayoutINS4_7SwizzleILi3ELi4ELi3EEENS4_18smem_ptr_flag_bitsILi32EEENSS_INS5_IJNSA_ILi8EEESG_EEENS5_IJSG_SB_EEEEEEEvNS4_8identityESZ_S19_vS1A_EENS_8epilogue10collective18CollectiveEpilogueINS1C_23Sm100TmaWarpSpecializedILi4ELi2ELi16ELb1ELb0EEEJSH_NS5_IJNSS_ISE_SB_EENSS_ISG_SB_EEEEESI_SJ_SI_SJ_NS1C_6fusion15FusionCallbacksIS1G_NS1K_17LinearCombinationISI_fSI_fLNS_15FloatRoundStyleE2EEESH_S1J_JEEENS4_5SM1004TMEM4LOAD26SM100_TMEM_LOAD_16dp128b8xESZ_S19_NS4_17SM75_U32x4_LDSM_NENS4_14SM90_TMA_STOREES19_NS4_17SM90_U32x4_STSM_NENS4_39AutoVectorizingCopyWithAssumedAlignmentILi128EEEEEEvvEEEEvNT_6ParamsE,"",@"SHT_CUDA_INFO"
	.sectionflags	@""
	.align	4


	//----- nvinfo : EIATTR_CUDA_API_VERSION
	.align		4
        /*0000*/ 	.byte	0x04, 0x37
        /*0002*/ 	.short	(.L_31 - .L_30)
.L_30:
        /*0004*/ 	.word	0x00000082


	//----- nvinfo : EIATTR_KPARAM_INFO
	.align		4
.L_31:
        /*0008*/ 	.byte	0x04, 0x17
        /*000a*/ 	.short	(.L_33 - .L_32)
.L_32:
        /*000c*/ 	.word	0x00000000
        /*0010*/ 	.short	0x0000
        /*0012*/ 	.short	0x0000
        /*0014*/ 	.byte	0x00, 0xf0, 0x01, 0x20


	//----- nvinfo : EIATTR_AT_ENTRY_FRAGMENTS
	.align		4
.L_33:
        /*0018*/ 	.byte	0x04, 0x4f
        /*001a*/ 	.short	(.L_35 - .L_34)


	//   ....[0]....
.L_34:
        /*001c*/ 	.word	0x00000006


	//----- nvinfo : EIATTR_RESERVED_SMEM_USED
	.align		4
.L_35:
        /*0020*/ 	.byte	0x01, 0x41
	.zero		2


	//----- nvinfo : EIATTR_SPARSE_MMA_MASK
	.align		4
        /*0024*/ 	.byte	0x03, 0x50
        /*0026*/ 	.short	0x0000


	//----- nvinfo : EIATTR_TCGEN05_1CTA_USED
	.align		4
        /*0028*/ 	.byte	0x01, 0x51
	.zero		2


	//----- nvinfo : EIATTR_MAXREG_COUNT
	.align		4
        /*002c*/ 	.byte	0x03, 0x1b
        /*002e*/ 	.short	0x00ff


	//----- nvinfo : EIATTR_NUM_BARRIERS
	.align		4
        /*0030*/ 	.byte	0x02, 0x4c
        /*0032*/ 	.byte	0x07
	.zero		1


	//----- nvinfo : EIATTR_EXTERNS
	.align		4
        /*0034*/ 	.byte	0x04, 0x0f
        /*0036*/ 	.short	(.L_37 - .L_36)


	//   ....[0]....
	.align		4
.L_36:
        /*0038*/ 	.word	index@(__assertfail)


	//----- nvinfo : EIATTR_MERCURY_ISA_VERSION
	.align		4
.L_37:
        /*003c*/ 	.byte	0x03, 0x5f
        /*003e*/ 	.short	0x0101


	//----- nvinfo : EIATTR_INT_WARP_WIDE_INSTR_OFFSETS
	.align		4
        /*0040*/ 	.byte	0x04, 0x31
        /*0042*/ 	.short	(.L_39 - .L_38)


	//   ....[0]....
.L_38:
        /*0044*/ 	.word	0x00001de0


	//   ....[1]....
        /*0048*/ 	.word	0x00003880


	//   ....[2]....
        /*004c*/ 	.word	0x000038b0


	//   ....[3]....
        /*0050*/ 	.word	0x00003900


	//   ....[4]....
        /*0054*/ 	.word	0x00004200


	//   ....[5]....
        /*0058*/ 	.word	0x00004260


	//   ....[6]....
        /*005c*/ 	.word	0x00004350


	//   ....[7]....
        /*0060*/ 	.word	0x000043c0


	//   ....[8]....
        /*0064*/ 	.word	0x000044b0


	//   ....[9]....
        /*0068*/ 	.word	0x00004520


	//   ....[10]....
        /*006c*/ 	.word	0x00004620


	//   ....[11]....
        /*0070*/ 	.word	0x000046a0


	//   ....[12]....
        /*0074*/ 	.word	0x000047a0


	//   ....[13]....
        /*0078*/ 	.word	0x00004870


	//   ....[14]....
        /*007c*/ 	.word	0x00004910


	//   ....[15]....
        /*0080*/ 	.word	0x000049e0


	//   ....[16]....
        /*0084*/ 	.word	0x00004a90


	//   ....[17]....
        /*0088*/ 	.word	0x00004b70


	//   ....[18]....
        /*008c*/ 	.word	0x00004cf0


	//   ....[19]....
        /*0090*/ 	.word	0x00004e40


	//----- nvinfo : EIATTR_COOP_GROUP_MASK_REGIDS
	.align		4
.L_39:
        /*0094*/ 	.byte	0x04, 0x29
        /*0096*/ 	.short	(.L_41 - .L_40)


	//   ....[0]....
.L_40:
        /*0098*/ 	.word	0xffffffff


	//   ....[1]....
        /*009c*/ 	.word	0xffffffff


	//   ....[2]....
        /*00a0*/ 	.word	0xffffffff


	//   ....[3]....
        /*00a4*/ 	.word	0xffffffff


	//   ....[4]....
        /*00a8*/ 	.word	0xffffffff


	//   ....[5]....
        /*00ac*/ 	.word	0xffffffff


	//   ....[6]....
        /*00b0*/ 	.word	0xffffffff


	//   ....[7]....
        /*00b4*/ 	.word	0xffffffff


	//   ....[8]....
        /*00b8*/ 	.word	0xffffffff


	//   ....[9]....
        /*00bc*/ 	.word	0xffffffff


	//   ....[10]....
        /*00c0*/ 	.word	0xffffffff


	//   ....[11]....
        /*00c4*/ 	.word	0xffffffff


	//   ....[12]....
        /*00c8*/ 	.word	0xffffffff


	//----- nvinfo : EIATTR_COOP_GROUP_INSTR_OFFSETS
	.align		4
.L_41:
        /*00cc*/ 	.byte	0x04, 0x28
        /*00ce*/ 	.short	(.L_43 - .L_42)


	//   ....[0]....
.L_42:
        /*00d0*/ 	.word	0x00000090


	//   ....[1]....
        /*00d4*/ 	.word	0x000004d0


	//   ....[2]....
        /*00d8*/ 	.word	0x00000640


	//   ....[3]....
        /*00dc*/ 	.word	0x000007e0


	//   ....[4]....
        /*00e0*/ 	.word	0x000008e0


	//   ....[5]....
        /*00e4*/ 	.word	0x00000a50


	//   ....[6]....
        /*00e8*/ 	.word	0x00000bf0


	//   ....[7]....
        /*00ec*/ 	.word	0x00001cc0


	//   ....[8]....
        /*00f0*/ 	.word	0x00002aa0


	//   ....[9]....
        /*00f4*/ 	.word	0x00002cb0


	//   ....[10]....
        /*00f8*/ 	.word	0x00002ce0


	//   ....[11]....
        /*00fc*/ 	.word	0x00003770


	//   ....[12]....
        /*0100*/ 	.word	0x000039a0


	//----- nvinfo : EIATTR_VRC_CTA_INIT_COUNT
	.align		4
.L_43:
        /*0104*/ 	.byte	0x02, 0x4a
        /*0106*/ 	.byte	0x80
	.zero		1


	//----- nvinfo : EIATTR_SYSCALL_OFFSETS
	.align		4
        /*0108*/ 	.byte	0x04, 0x46
        /*010a*/ 	.short	(.L_45 - .L_44)


	//   ....[0]....
.L_44:
        /*010c*/ 	.word	0x000058f0


	//   ....[1]....
        /*0110*/ 	.word	0x000059e0


	//   ....[2]....
        /*0114*/ 	.word	0x00006200


	//   ....[3]....
        /*0118*/ 	.word	0x00006bc0


	//   ....[4]....
        /*011c*/ 	.word	0x00007520


	//   ....[5]....
        /*0120*/ 	.word	0x00007ed0


	//   ....[6]....
        /*0124*/ 	.word	0x00008880


	//   ....[7]....
        /*0128*/ 	.word	0x00009260


	//   ....[8]....
        /*012c*/ 	.word	0x00009c10


	//   ....[9]....
        /*0130*/ 	.word	0x0000a570


	//----- nvinfo : EIATTR_MBARRIER_INSTR_OFFSETS
	.align		4
.L_45:
        /*0134*/ 	.byte	0x04, 0x39
        /*0136*/ 	.short	(.L_47 - .L_46)


	//   ....[0]....
.L_46:
        /*0138*/ 	.word	0x000005b0
        /*013c*/ 	.word	0x000000ff
        /*0140*/ 	.word	0x00000000
        /*0144*/ 	.short	0x0100
        /*0146*/ 	.byte	0x05
	.zero		1


	//   ....[1]....
        /*0148*/ 	.word	0x000005c0
        /*014c*/ 	.word	0x000000ff
        /*0150*/ 	.word	0x00000020
        /*0154*/ 	.short	0x0100
        /*0156*/ 	.byte	0x05
	.zero		1


	//   ....[2]....
        /*0158*/ 	.word	0x000005d0
        /*015c*/ 	.word	0x000000ff
        /*0160*/ 	.word	0x00000008
        /*0164*/ 	.short	0x0100
        /*0166*/ 	.byte	0x05
	.zero		1


	//   ....[3]....
        /*0168*/ 	.word	0x000005e0
        /*016c*/ 	.word	0x000000ff
        /*0170*/ 	.word	0x00000028
        /*0174*/ 	.short	0x0100
        /*0176*/ 	.byte	0x05
	.zero		1


	//   ....[4]....
        /*0178*/ 	.word	0x000005f0
        /*017c*/ 	.word	0x000000ff
        /*0180*/ 	.word	0x00000010
        /*0184*/ 	.short	0x0100
        /*0186*/ 	.byte	0x05
	.zero		1


	//   ....[5]....
        /*0188*/ 	.word	0x00000600
        /*018c*/ 	.word	0x000000ff
        /*0190*/ 	.word	0x00000030
        /*0194*/ 	.short	0x0100
        /*0196*/ 	.byte	0x05
	.zero		1


	//   ....[6]....
        /*0198*/ 	.word	0x00000610
        /*019c*/ 	.word	0x000000ff
        /*01a0*/ 	.word	0x00000018
        /*01a4*/ 	.short	0x0100
        /*01a6*/ 	.byte	0x05
	.zero		1


	//   ....[7]....
        /*01a8*/ 	.word	0x00000620
        /*01ac*/ 	.word	0x000000ff
        /*01b0*/ 	.word	0x00000038
        /*01b4*/ 	.short	0x0100
        /*01b6*/ 	.byte	0x05
	.zero		1


	//   ....[8]....
        /*01b8*/ 	.word	0x00000750
        /*01bc*/ 	.word	0x000000ff
        /*01c0*/ 	.word	0x00000040
        /*01c4*/ 	.short	0x0100
        /*01c6*/ 	.byte	0x07
	.zero		1


	//   ....[9]....
        /*01c8*/ 	.word	0x00000760
        /*01cc*/ 	.word	0x000000ff
        /*01d0*/ 	.word	0x00000060
        /*01d4*/ 	.short	0x0100
        /*01d6*/ 	.byte	0x07
	.zero		1


	//   ....[10]....
        /*01d8*/ 	.word	0x00000770
        /*01dc*/ 	.word	0x000000ff
        /*01e0*/ 	.word	0x00000048
        /*01e4*/ 	.short	0x0100
        /*01e6*/ 	.byte	0x07
	.zero		1


	//   ....[11]....
        /*01e8*/ 	.word	0x00000780
        /*01ec*/ 	.word	0x000000ff
        /*01f0*/ 	.word	0x00000068
        /*01f4*/ 	.short	0x0100
        /*01f6*/ 	.byte	0x07
	.zero		1


	//   ....[12]....
        /*01f8*/ 	.word	0x00000790
        /*01fc*/ 	.word	0x000000ff
        /*0200*/ 	.word	0x00000050
        /*0204*/ 	.short	0x0100
        /*0206*/ 	.byte	0x07
	.zero		1


	//   ....[13]....
        /*0208*/ 	.word	0x000007a0
        /*020c*/ 	.word	0x000000ff
        /*0210*/ 	.word	0x00000070
        /*0214*/ 	.short	0x0100
        /*0216*/ 	.byte	0x07
	.zero		1


	//   ....[14]....
        /*0218*/ 	.word	0x000007b0
        /*021c*/ 	.word	0x000000ff
        /*0220*/ 	.word	0x00000058
        /*0224*/ 	.short	0x0100
        /*0226*/ 	.byte	0x07
	.zero		1


	//   ....[15]....
        /*0228*/ 	.word	0x000007c0
        /*022c*/ 	.word	0x000000ff
        /*0230*/ 	.word	0x00000078
        /*0234*/ 	.short	0x0100
        /*0236*/ 	.byte	0x07
	.zero		1


	//   ....[16]....
        /*0238*/ 	.word	0x000008b0
        /*023c*/ 	.word	0x000000ff
        /*0240*/ 	.word	0x00000080
        /*0244*/ 	.short	0x0100
        /*0246*/ 	.byte	0x05
	.zero		1


	//   ....[17]....
        /*0248*/ 	.word	0x000008c0
        /*024c*/ 	.word	0x000000ff
        /*0250*/ 	.word	0x00000088
        /*0254*/ 	.short	0x0100
        /*0256*/ 	.byte	0x05
	.zero		1


	//   ....[18]....
        /*0258*/ 	.word	0x00000a00
        /*025c*/ 	.word	0x000000ff
        /*0260*/ 	.word	0x00000090
        /*0264*/ 	.short	0x0100
        /*0266*/ 	.byte	0x05
	.zero		1


	//   ....[19]....
        /*0268*/ 	.word	0x00000a10
        /*026c*/ 	.word	0x000000ff
        /*0270*/ 	.word	0x000000a0
        /*0274*/ 	.short	0x0100
        /*0276*/ 	.byte	0x05
	.zero		1


	//   ....[20]....
        /*0278*/ 	.word	0x00000a20
        /*027c*/ 	.word	0x000000ff
        /*0280*/ 	.word	0x00000098
        /*0284*/ 	.short	0x0100
        /*0286*/ 	.byte	0x05
	.zero		1


	//   ....[21]....
        /*0288*/ 	.word	0x00000a30
        /*028c*/ 	.word	0x000000ff
        /*0290*/ 	.word	0x000000a8
        /*0294*/ 	.short	0x0100
        /*0296*/ 	.byte	0x05
	.zero		1


	//   ....[22]....
        /*0298*/ 	.word	0x00000b60
        /*029c*/ 	.word	0x000000ff
        /*02a0*/ 	.word	0x000000b0
        /*02a4*/ 	.short	0x0100
        /*02a6*/ 	.byte	0x07
	.zero		1


	//   ....[23]....
        /*02a8*/ 	.word	0x00000b70
        /*02ac*/ 	.word	0x000000ff
        /*02b0*/ 	.word	0x000000d0
        /*02b4*/ 	.short	0x0100
        /*02b6*/ 	.byte	0x07
	.zero		1


	//   ....[24]....
        /*02b8*/ 	.word	0x00000b80
        /*02bc*/ 	.word	0x000000ff
        /*02c0*/ 	.word	0x000000b8
        /*02c4*/ 	.short	0x0100
        /*02c6*/ 	.byte	0x07
	.zero		1


	//   ....[25]....
        /*02c8*/ 	.word	0x00000b90
        /*02cc*/ 	.word	0x000000ff
        /*02d0*/ 	.word	0x000000d8
        /*02d4*/ 	.short	0x0100
        /*02d6*/ 	.byte	0x07
	.zero		1


	//   ....[26]....
        /*02d8*/ 	.word	0x00000ba0
        /*02dc*/ 	.word	0x000000ff
        /*02e0*/ 	.word	0x000000c0
        /*02e4*/ 	.short	0x0100
        /*02e6*/ 	.byte	0x07
	.zero		1


	//   ....[27]....
        /*02e8*/ 	.word	0x00000bb0
        /*02ec*/ 	.word	0x000000ff
        /*02f0*/ 	.word	0x000000e0
        /*02f4*/ 	.short	0x0100
        /*02f6*/ 	.byte	0x07
	.zero		1


	//   ....[28]....
        /*02f8*/ 	.word	0x00000bc0
        /*02fc*/ 	.word	0x000000ff
        /*0300*/ 	.word	0x000000c8
        /*0304*/ 	.short	0x0100
        /*0306*/ 	.byte	0x07
	.zero		1


	//   ....[29]....
        /*0308*/ 	.word	0x00000bd0
        /*030c*/ 	.word	0x000000ff
        /*0310*/ 	.word	0x000000e8
        /*0314*/ 	.short	0x0100
        /*0316*/ 	.byte	0x07
	.zero		1


	//   ....[30]....
        /*0318*/ 	.word	0x00000cc0
        /*031c*/ 	.word	0x000000ff
        /*0320*/ 	.word	0x000000f0
        /*0324*/ 	.short	0x0100
        /*0326*/ 	.byte	0x05
	.zero		1


	//   ....[31]....
        /*0328*/ 	.word	0x00000cd0
        /*032c*/ 	.word	0x000000ff
        /*0330*/ 	.word	0x00000100
        /*0334*/ 	.short	0x0100
        /*0336*/ 	.byte	0x05
	.zero		1


	//   ....[32]....
        /*0338*/ 	.word	0x00000ce0
        /*033c*/ 	.word	0x000000ff
        /*0340*/ 	.word	0x000000f8
        /*0344*/ 	.short	0x0100
        /*0346*/ 	.byte	0x05
	.zero		1


	//   ....[33]....
        /*0348*/ 	.word	0x00000cf0
        /*034c*/ 	.word	0x000000ff
        /*0350*/ 	.word	0x00000108
        /*0354*/ 	.short	0x0100
        /*0356*/ 	.byte	0x05
	.zero		1


	//   ....[34]....
        /*0358*/ 	.word	0x000015c0
        /*035c*/ 	.word	0x00000002
        /*0360*/ 	.word	0x00000100
        /*0364*/ 	.short	0x010a
        /*0366*/ 	.byte	0xff
	.zero		1


	//   ....[35]....
        /*0368*/ 	.word	0x000015f0
        /*036c*/ 	.word	0x00000002
        /*0370*/ 	.word	0x000000f0
        /*0374*/ 	.short	0x0101
        /*0376*/ 	.byte	0xff
	.zero		1


	//   ....[36]....
        /*0378*/ 	.word	0x000016c0
        /*037c*/ 	.word	0x000000ff
        /*0380*/ 	.word	0x00000020
        /*0384*/ 	.short	0x010a
        /*0386*/ 	.byte	0x08
	.zero		1


	//   ....[37]....
        /*0388*/ 	.word	0x00001760
        /*038c*/ 	.word	0x000000ff
        /*0390*/ 	.word	0x00000020
        /*0394*/ 	.short	0x010a
        /*0396*/ 	.byte	0x21
	.zero		1


	//   ....[38]....
        /*0398*/ 	.word	0x000018b0
        /*039c*/ 	.word	0x000000ff
        /*03a0*/ 	.word	0x00000020
        /*03a4*/ 	.short	0x010a
        /*03a6*/ 	.byte	0x08
	.zero		1


	//   ....[39]....
        /*03a8*/ 	.word	0x000019c0
        /*03ac*/ 	.word	0x000000ff
        /*03b0*/ 	.word	0x00000088
        /*03b4*/ 	.short	0x0101
        /*03b6*/ 	.byte	0x04
	.zero		1


	//   ....[40]....
        /*03b8*/ 	.word	0x000019e0
        /*03bc*/ 	.word	0x000000ff
        /*03c0*/ 	.word	0x00000020
        /*03c4*/ 	.short	0x010a
        /*03c6*/ 	.byte	0x08
	.zero		1


	//   ....[41]....
        /*03c8*/ 	.word	0x00001a60
        /*03cc*/ 	.word	0x000000ff
        /*03d0*/ 	.word	0x00000020
        /*03d4*/ 	.short	0x010a
        /*03d6*/ 	.byte	0x11
	.zero		1


	//   ....[42]....
        /*03d8*/ 	.word	0x00001bb0
        /*03dc*/ 	.word	0x000000ff
        /*03e0*/ 	.word	0x00000020
        /*03e4*/ 	.short	0x010a
        /*03e6*/ 	.byte	0x08
	.zero		1


	//   ....[43]....
        /*03e8*/ 	.word	0x00001cf0
        /*03ec*/ 	.word	0x00000002
        /*03f0*/ 	.word	0x00000090
        /*03f4*/ 	.short	0x010a
        /*03f6*/ 	.byte	0xff
	.zero		1


	//   ....[44]....
        /*03f8*/ 	.word	0x00001db0
        /*03fc*/ 	.word	0x00000002
        /*0400*/ 	.word	0x00000000
        /*0404*/ 	.short	0x0101
        /*0406*/ 	.byte	0xff
	.zero		1


	//   ....[45]....
        /*0408*/ 	.word	0x00002310
        /*040c*/ 	.word	0x000000ff
        /*0410*/ 	.word	0x00000000
        /*0414*/ 	.short	0x010a
        /*0416*/ 	.byte	0x05
	.zero		1


	//   ....[46]....
        /*0418*/ 	.word	0x000023a0
        /*041c*/ 	.word	0x000000ff
        /*0420*/ 	.word	0x00000000
        /*0424*/ 	.short	0x010a
        /*0426*/ 	.byte	0x05
	.zero		1


	//   ....[47]....
        /*0428*/ 	.word	0x00002430
        /*042c*/ 	.word	0x000000ff
        /*0430*/ 	.word	0x00000000
        /*0434*/ 	.short	0x010a
        /*0436*/ 	.byte	0x05
	.zero		1


	//   ....[48]....
        /*0438*/ 	.word	0x000024d0
        /*043c*/ 	.word	0x00000000
        /*0440*/ 	.word	0x00000000
        /*0444*/ 	.short	0x010a
        /*0446*/ 	.byte	0xff
	.zero		1


	//   ....[49]....
        /*0448*/ 	.word	0x000025f0
        /*044c*/ 	.word	0x00000000
        /*0450*/ 	.word	0x000000f0
        /*0454*/ 	.short	0x010a
        /*0456*/ 	.byte	0xff
	.zero		1


	//   ....[50]....
        /*0458*/ 	.word	0x00002660
        /*045c*/ 	.word	0x00000000
        /*0460*/ 	.word	0x00000000
        /*0464*/ 	.short	0x0101
        /*0466*/ 	.byte	0xff
	.zero		1


	//   ....[51]....
        /*0468*/ 	.word	0x00002680
        /*046c*/ 	.word	0x000000ff
        /*0470*/ 	.word	0x000000a0
        /*0474*/ 	.short	0x010a
        /*0476*/ 	.byte	0x05
	.zero		1


	//   ....[52]....
        /*0478*/ 	.word	0x000027a0
        /*047c*/ 	.word	0x00000000
        /*0480*/ 	.word	0x00000090
        /*0484*/ 	.short	0x010a
        /*0486*/ 	.byte	0xff
	.zero		1


	//   ....[53]....
        /*0488*/ 	.word	0x000028a0
        /*048c*/ 	.word	0x00000000
        /*0490*/ 	.word	0x00000000
        /*0494*/ 	.short	0x0101
        /*0496*/ 	.byte	0xff
	.zero		1


	//   ....[54]....
        /*0498*/ 	.word	0x00002930
        /*049c*/ 	.word	0x000000ff
        /*04a0*/ 	.word	0x000000a0
        /*04a4*/ 	.short	0x0106
        /*04a6*/ 	.byte	0x05
	.zero		1


	//   ....[55]....
        /*04a8*/ 	.word	0x00002950
        /*04ac*/ 	.word	0x000000ff
        /*04b0*/ 	.word	0x000000a0
        /*04b4*/ 	.short	0x010a
        /*04b6*/ 	.byte	0x05
	.zero		1


	//   ....[56]....
        /*04b8*/ 	.word	0x000029e0
        /*04bc*/ 	.word	0x000000ff
        /*04c0*/ 	.word	0x000000a0
        /*04c4*/ 	.short	0x0106
        /*04c6*/ 	.byte	0x04
	.zero		1


	//   ....[57]....
        /*04c8*/ 	.word	0x00002a20
        /*04cc*/ 	.word	0x00000000
        /*04d0*/ 	.word	0x000000a0
        /*04d4*/ 	.short	0x010a
        /*04d6*/ 	.byte	0xff
	.zero		1


	//   ....[58]....
        /*04d8*/ 	.word	0x00002f60
        /*04dc*/ 	.word	0x00000000
        /*04e0*/ 	.word	0x00000090
        /*04e4*/ 	.short	0x010a
        /*04e6*/ 	.byte	0xff
	.zero		1


	//   ....[59]....
        /*04e8*/ 	.word	0x00003060
        /*04ec*/ 	.word	0x00000003
        /*04f0*/ 	.word	0x00000000
        /*04f4*/ 	.short	0x0101
        /*04f6*/ 	.byte	0xff
	.zero		1


	//   ....[60]....
        /*04f8*/ 	.word	0x00003070
        /*04fc*/ 	.word	0x000000ff
        /*0500*/ 	.word	0x00000000
        /*0504*/ 	.short	0x010a
        /*0506*/ 	.byte	0x06
	.zero		1


	//   ....[61]....
        /*0508*/ 	.word	0x000030f0
        /*050c*/ 	.word	0x000000ff
        /*0510*/ 	.word	0x000000d0
        /*0514*/ 	.short	0x010a
        /*0516*/ 	.byte	0x07
	.zero		1


	//   ....[62]....
        /*0518*/ 	.word	0x000031d0
        /*051c*/ 	.word	0x000000ff
        /*0520*/ 	.word	0x00000000
        /*0524*/ 	.short	0x010a
        /*0526*/ 	.byte	0x06
	.zero		1


	//   ....[63]....
        /*0528*/ 	.word	0x00003300
        /*052c*/ 	.word	0x000000ff
        /*0530*/ 	.word	0x00000000
        /*0534*/ 	.short	0x010a
        /*0536*/ 	.byte	0x1a
	.zero		1


	//   ....[64]....
        /*0538*/ 	.word	0x000035a0
        /*053c*/ 	.word	0x000000ff
        /*0540*/ 	.word	0x00000000
        /*0544*/ 	.short	0x010a
        /*0546*/ 	.byte	0x06
	.zero		1


	//   ....[65]....
        /*0548*/ 	.word	0x00003630
        /*054c*/ 	.word	0x000000ff
        /*0550*/ 	.word	0x00000000
        /*0554*/ 	.short	0x010a
        /*0556*/ 	.byte	0x06
	.zero		1


	//   ....[66]....
        /*0558*/ 	.word	0x000036c0
        /*055c*/ 	.word	0x000000ff
        /*0560*/ 	.word	0x00000000
        /*0564*/ 	.short	0x010a
        /*0566*/ 	.byte	0x06
	.zero		1


	//   ....[67]....
        /*0568*/ 	.word	0x00003750
        /*056c*/ 	.word	0x000000ff
        /*0570*/ 	.word	0x00000000
        /*0574*/ 	.short	0x010a
        /*0576*/ 	.byte	0x07
	.zero		1


	//   ....[68]....
        /*0578*/ 	.word	0x00003ba0
        /*057c*/ 	.word	0x00000000
        /*0580*/ 	.word	0x00000090
        /*0584*/ 	.short	0x010a
        /*0586*/ 	.byte	0xff
	.zero		1


	//   ....[69]....
        /*0588*/ 	.word	0x00003c60
        /*058c*/ 	.word	0x00000000
        /*0590*/ 	.word	0x00000000
        /*0594*/ 	.short	0x0101
        /*0596*/ 	.byte	0xff
	.zero		1


	//   ....[70]....
        /*0598*/ 	.word	0x00003f80
        /*059c*/ 	.word	0x000000ff
        /*05a0*/ 	.word	0x00000088
        /*05a4*/ 	.short	0x010a
        /*05a6*/ 	.byte	0x07
	.zero		1


	//   ....[71]....
        /*05a8*/ 	.word	0x00004180
        /*05ac*/ 	.word	0x000000ff
        /*05b0*/ 	.word	0x00000060
        /*05b4*/ 	.short	0x010a
        /*05b6*/ 	.byte	0x07
	.zero		1


	//   ....[72]....
        /*05b8*/ 	.word	0x00004300
        /*05bc*/ 	.word	0x000000ff
        /*05c0*/ 	.word	0x00000040
        /*05c4*/ 	.short	0x010b
        /*05c6*/ 	.byte	0x07
	.zero		1


	//   ....[73]....
        /*05c8*/ 	.word	0x00004310
        /*05cc*/ 	.word	0x000000ff
        /*05d0*/ 	.word	0x00000000
        /*05d4*/ 	.short	0x0101
        /*05d6*/ 	.byte	0x15
	.zero		1


	//   ....[74]....
        /*05d8*/ 	.word	0x00004320
        /*05dc*/ 	.word	0x000000ff
        /*05e0*/ 	.word	0x00000068
        /*05e4*/ 	.short	0x010a
        /*05e6*/ 	.byte	0x07
	.zero		1


	//   ....[75]....
        /*05e8*/ 	.word	0x00004460
        /*05ec*/ 	.word	0x000000ff
        /*05f0*/ 	.word	0x00000048
        /*05f4*/ 	.short	0x010b
        /*05f6*/ 	.byte	0x07
	.zero		1


	//   ....[76]....
        /*05f8*/ 	.word	0x00004470
        /*05fc*/ 	.word	0x000000ff
        /*0600*/ 	.word	0x00000000
        /*0604*/ 	.short	0x0101
        /*0606*/ 	.byte	0x0f
	.zero		1


	//   ....[77]....
        /*0608*/ 	.word	0x00004480
        /*060c*/ 	.word	0x000000ff
        /*0610*/ 	.word	0x00000070
        /*0614*/ 	.short	0x010a
        /*0616*/ 	.byte	0x07
	.zero		1


	//   ....[78]....
        /*0618*/ 	.word	0x000045d0
        /*061c*/ 	.word	0x000000ff
        /*0620*/ 	.word	0x00000050
        /*0624*/ 	.short	0x010b
        /*0626*/ 	.byte	0x07
	.zero		1


	//   ....[79]....
        /*0628*/ 	.word	0x000045e0
        /*062c*/ 	.word	0x000000ff
        /*0630*/ 	.word	0x00000000
        /*0634*/ 	.short	0x0101
        /*0636*/ 	.byte	0x0e
	.zero		1


	//   ....[80]....
        /*0638*/ 	.word	0x000045f0
        /*063c*/ 	.word	0x000000ff
        /*0640*/ 	.word	0x00000078
        /*0644*/ 	.short	0x010a
        /*0646*/ 	.byte	0x07
	.zero		1


	//   ....[81]....
        /*0648*/ 	.word	0x00004750
        /*064c*/ 	.word	0x000000ff
        /*0650*/ 	.word	0x00000058
        /*0654*/ 	.short	0x010b
        /*0656*/ 	.byte	0x07
	.zero		1


	//   ....[82]....
        /*0658*/ 	.word	0x00004760
        /*065c*/ 	.word	0x000000ff
        /*0660*/ 	.word	0x00000000
        /*0664*/ 	.short	0x0101
        /*0666*/ 	.byte	0x0d
	.zero		1


	//   ....[83]....
        /*0668*/ 	.word	0x00004770
        /*066c*/ 	.word	0x000000ff
        /*0670*/ 	.word	0x00000060
        /*0674*/ 	.short	0x010a
        /*0676*/ 	.byte	0x07
	.zero		1


	//   ....[84]....
        /*0678*/ 	.word	0x000048c0
        /*067c*/ 	.word	0x000000ff
        /*0680*/ 	.word	0x00000040
        /*0684*/ 	.short	0x010b
        /*0686*/ 	.byte	0x07
	.zero		1


	//   ....[85]....
        /*0688*/ 	.word	0x000048d0
        /*068c*/ 	.word	0x000000ff
        /*0690*/ 	.word	0x00000000
        /*0694*/ 	.short	0x0101
        /*0696*/ 	.byte	0x15
	.zero		1


	//   ....[86]....
        /*0698*/ 	.word	0x000048e0
        /*069c*/ 	.word	0x000000ff
        /*06a0*/ 	.word	0x00000068
        /*06a4*/ 	.short	0x010a
        /*06a6*/ 	.byte	0x07
	.zero		1


	//   ....[87]....
        /*06a8*/ 	.word	0x00004a30
        /*06ac*/ 	.word	0x000000ff
        /*06b0*/ 	.word	0x00000048
        /*06b4*/ 	.short	0x010b
        /*06b6*/ 	.byte	0x07
	.zero		1


	//   ....[88]....
        /*06b8*/ 	.word	0x00004a40
        /*06bc*/ 	.word	0x000000ff
        /*06c0*/ 	.word	0x00000000
        /*06c4*/ 	.short	0x0101
        /*06c6*/ 	.byte	0x0f
	.zero		1


	//   ....[89]....
        /*06c8*/ 	.word	0x00004a50
        /*06cc*/ 	.word	0x000000ff
        /*06d0*/ 	.word	0x00000070
        /*06d4*/ 	.short	0x010a
        /*06d6*/ 	.byte	0x07
	.zero		1


	//   ....[90]....
        /*06d8*/ 	.word	0x00004bd0
        /*06dc*/ 	.word	0x000000ff
        /*06e0*/ 	.word	0x00000050
        /*06e4*/ 	.short	0x010b
        /*06e6*/ 	.byte	0x07
	.zero		1


	//   ....[91]....
        /*06e8*/ 	.word	0x00004c10
        /*06ec*/ 	.word	0x000000ff
        /*06f0*/ 	.word	0x00000000
        /*06f4*/ 	.short	0x0101
        /*06f6*/ 	.byte	0x0e
	.zero		1


	//   ....[92]....
        /*06f8*/ 	.word	0x00004c50
        /*06fc*/ 	.word	0x000000ff
        /*0700*/ 	.word	0x00000078
        /*0704*/ 	.short	0x010a
        /*0706*/ 	.byte	0x07
	.zero		1


	//   ....[93]....
        /*0708*/ 	.word	0x00004e80
        /*070c*/ 	.word	0x000000ff
        /*0710*/ 	.word	0x00000058
        /*0714*/ 	.short	0x010b
        /*0716*/ 	.byte	0x07
	.zero		1


	//   ....[94]....
        /*0718*/ 	.word	0x00004ea0
        /*071c*/ 	.word	0x000000ff
        /*0720*/ 	.word	0x00000000
        /*0724*/ 	.short	0x0101
        /*0726*/ 	.byte	0x0d
	.zero		1


	//   ....[95]....
        /*0728*/ 	.word	0x00004ec0
        /*072c*/ 	.word	0x000000ff
        /*0730*/ 	.word	0x00000060
        /*0734*/ 	.short	0x010a
        /*0736*/ 	.byte	0x07
	.zero		1


	//   ....[96]....
        /*0738*/ 	.word	0x00004ee0
        /*073c*/ 	.word	0x000000ff
        /*0740*/ 	.word	0x00000068
        /*0744*/ 	.short	0x010a
        /*0746*/ 	.byte	0x07
	.zero		1


	//   ....[97]....
        /*0748*/ 	.word	0x00004f00
        /*074c*/ 	.word	0x000000ff
        /*0750*/ 	.word	0x00000070
        /*0754*/ 	.short	0x010a
        /*0756*/ 	.byte	0x07
	.zero		1


	//   ....[98]....
        /*0758*/ 	.word	0x00004f50
        /*075c*/ 	.word	0x00000002
        /*0760*/ 	.word	0x00000078
        /*0764*/ 	.short	0x010a
        /*0766*/ 	.byte	0xff
	.zero		1


	//   ....[99]....
        /*0768*/ 	.word	0x000052b0
        /*076c*/ 	.word	0x00000000
        /*0770*/ 	.word	0x00000090
        /*0774*/ 	.short	0x010a
        /*0776*/ 	.byte	0xff
	.zero		1


	//   ....[100]....
        /*0778*/ 	.word	0x000053c0
        /*077c*/ 	.word	0x00000000
        /*0780*/ 	.word	0x00000000
        /*0784*/ 	.short	0x0101
        /*0786*/ 	.byte	0xff
	.zero		1


	//   ....[101]....
        /*0788*/ 	.word	0x00005e40
        /*078c*/ 	.word	0x000000ff
        /*0790*/ 	.word	0x00000040
        /*0794*/ 	.short	0x010a
        /*0796*/ 	.byte	0x30
	.zero		1


	//   ....[102]....
        /*0798*/ 	.word	0x00005e70
        /*079c*/ 	.word	0x00000053
        /*07a0*/ 	.word	0x000000b0
        /*07a4*/ 	.short	0x010a
        /*07a6*/ 	.byte	0xff
	.zero		1


	//   ....[103]....
        /*07a8*/ 	.word	0x00005fe0
        /*07ac*/ 	.word	0x000000ff
        /*07b0*/ 	.word	0x00000040
        /*07b4*/ 	.short	0x010a
        /*07b6*/ 	.byte	0x30
	.zero		1


	//   ....[104]....
        /*07b8*/ 	.word	0x000060e0
        /*07bc*/ 	.word	0x00000053
        /*07c0*/ 	.word	0x000000b0
        /*07c4*/ 	.short	0x010a
        /*07c6*/ 	.byte	0xff
	.zero		1


	//   ....[105]....
        /*07c8*/ 	.word	0x000068e0
        /*07cc*/ 	.word	0x00000000
        /*07d0*/ 	.word	0x00000000
        /*07d4*/ 	.short	0x0101
        /*07d6*/ 	.byte	0xff
	.zero		1


	//   ....[106]....
        /*07d8*/ 	.word	0x000068f0
        /*07dc*/ 	.word	0x00000002
        /*07e0*/ 	.word	0x00000040
        /*07e4*/ 	.short	0x010a
        /*07e6*/ 	.byte	0xff
	.zero		1


	//   ....[107]....
        /*07e8*/ 	.word	0x000069c0
        /*07ec*/ 	.word	0x00000002
        /*07f0*/ 	.word	0x00000040
        /*07f4*/ 	.short	0x010a
        /*07f6*/ 	.byte	0xff
	.zero		1


	//   ....[108]....
        /*07f8*/ 	.word	0x00007240
        /*07fc*/ 	.word	0x00000015
        /*0800*/ 	.word	0x00000000
        /*0804*/ 	.short	0x0101
        /*0806*/ 	.byte	0xff
	.zero		1


	//   ....[109]....
        /*0808*/ 	.word	0x00007260
        /*080c*/ 	.word	0x00000000
        /*0810*/ 	.word	0x00000040
        /*0814*/ 	.short	0x010a
        /*0816*/ 	.byte	0xff
	.zero		1


	//   ....[110]....
        /*0818*/ 	.word	0x00007320
        /*081c*/ 	.word	0x00000000
        /*0820*/ 	.word	0x00000040
        /*0824*/ 	.short	0x010a
        /*0826*/ 	.byte	0xff
	.zero		1


	//   ....[111]....
        /*0828*/ 	.word	0x00007bb0
        /*082c*/ 	.word	0x00000015
        /*0830*/ 	.word	0x00000000
        /*0834*/ 	.short	0x0101
        /*0836*/ 	.byte	0xff
	.zero		1


	//   ....[112]....
        /*0838*/ 	.word	0x00007bd0
        /*083c*/ 	.word	0x00000000
        /*0840*/ 	.word	0x00000040
        /*0844*/ 	.short	0x010a
        /*0846*/ 	.byte	0xff
	.zero		1


	//   ....[113]....
        /*0848*/ 	.word	0x00007c90
        /*084c*/ 	.word	0x00000000
        /*0850*/ 	.word	0x00000040
        /*0854*/ 	.short	0x010a
        /*0856*/ 	.byte	0xff
	.zero		1


	//   ....[114]....
        /*0858*/ 	.word	0x00008550
        /*085c*/ 	.word	0x00000015
        /*0860*/ 	.word	0x00000000
        /*0864*/ 	.short	0x0101
        /*0866*/ 	.byte	0xff
	.zero		1


	//   ....[115]....
        /*0868*/ 	.word	0x00008570
        /*086c*/ 	.word	0x00000000
        /*0870*/ 	.word	0x00000040
        /*0874*/ 	.short	0x010a
        /*0876*/ 	.byte	0xff
	.zero		1


	//   ....[116]....
        /*0878*/ 	.word	0x00008630
        /*087c*/ 	.word	0x00000000
        /*0880*/ 	.word	0x00000040
        /*0884*/ 	.short	0x010a
        /*0886*/ 	.byte	0xff
	.zero		1


	//   ....[117]....
        /*0888*/ 	.word	0x00008f30
        /*088c*/ 	.word	0x00000015
        /*0890*/ 	.word	0x00000000
        /*0894*/ 	.short	0x0101
        /*0896*/ 	.byte	0xff
	.zero		1


	//   ....[118]....
        /*0898*/ 	.word	0x00008f50
        /*089c*/ 	.word	0x00000000
        /*08a0*/ 	.word	0x00000040
        /*08a4*/ 	.short	0x010a
        /*08a6*/ 	.byte	0xff
	.zero		1


	//   ....[119]....
        /*08a8*/ 	.word	0x00009010
        /*08ac*/ 	.word	0x00000000
        /*08b0*/ 	.word	0x00000040
        /*08b4*/ 	.short	0x010a
        /*08b6*/ 	.byte	0xff
	.zero		1


	//   ....[120]....
        /*08b8*/ 	.word	0x000098e0
        /*08bc*/ 	.word	0x00000015
        /*08c0*/ 	.word	0x00000000
        /*08c4*/ 	.short	0x0101
        /*08c6*/ 	.byte	0xff
	.zero		1


	//   ....[121]....
        /*08c8*/ 	.word	0x00009900
        /*08cc*/ 	.word	0x00000000
        /*08d0*/ 	.word	0x00000040
        /*08d4*/ 	.short	0x010a
        /*08d6*/ 	.byte	0xff
	.zero		1


	//   ....[122]....
        /*08d8*/ 	.word	0x000099c0
        /*08dc*/ 	.word	0x00000000
        /*08e0*/ 	.word	0x00000040
        /*08e4*/ 	.short	0x010a
        /*08e6*/ 	.byte	0xff
	.zero		1


	//   ....[123]....
        /*08e8*/ 	.word	0x0000a290
        /*08ec*/ 	.word	0x00000015
        /*08f0*/ 	.word	0x00000000
        /*08f4*/ 	.short	0x0101
        /*08f6*/ 	.byte	0xff
	.zero		1


	//   ....[124]....
        /*08f8*/ 	.word	0x0000a2b0
        /*08fc*/ 	.word	0x00000000
        /*0900*/ 	.word	0x00000040
        /*0904*/ 	.short	0x010a
        /*0906*/ 	.byte	0xff
	.zero		1


	//   ....[125]....
        /*0908*/ 	.word	0x0000a370
        /*090c*/ 	.word	0x00000000
        /*0910*/ 	.word	0x00000040
        /*0914*/ 	.short	0x010a
        /*0916*/ 	.byte	0xff
	.zero		1


	//   ....[126]....
        /*0918*/ 	.word	0x0000a6e0
        /*091c*/ 	.word	0x000000ff
        /*0920*/ 	.word	0x00000000
        /*0924*/ 	.short	0x0101
        /*0926*/ 	.byte	0x05
	.zero		1


	//   ....[127]....
        /*0928*/ 	.word	0x0000ac50
        /*092c*/ 	.word	0x00000000
        /*0930*/ 	.word	0x00000000
        /*0934*/ 	.short	0x0101
        /*0936*/ 	.byte	0xff
	.zero		1


	//   ....[128]....
        /*0938*/ 	.word	0x0000aec0
        /*093c*/ 	.word	0x000000ff
        /*0940*/ 	.word	0x00000000
        /*0944*/ 	.short	0x0101
        /*0946*/ 	.byte	0x04
	.zero		1


	//   ....[129]....
        /*0948*/ 	.word	0x0000aee0
        /*094c*/ 	.word	0x00000002
        /*0950*/ 	.word	0x00000100
        /*0954*/ 	.short	0x010a
        /*0956*/ 	.byte	0xff
	.zero		1


	//   ....[130]....
        /*0958*/ 	.word	0x0000af40
        /*095c*/ 	.word	0x00000002
        /*0960*/ 	.word	0x00000020
        /*0964*/ 	.short	0x010a
        /*0966*/ 	.byte	0xff
	.zero		1


	//   ....[131]....
        /*0968*/ 	.word	0x0000afa0
        /*096c*/ 	.word	0x00000002
        /*0970*/ 	.word	0x00000020
        /*0974*/ 	.short	0x010a
        /*0976*/ 	.byte	0xff
	.zero		1


	//   ....[132]....
        /*0978*/ 	.word	0x0000aff0
        /*097c*/ 	.word	0x00000002
        /*0980*/ 	.word	0x00000090
        /*0984*/ 	.short	0x010a
        /*0986*/ 	.byte	0xff
	.zero		1


	//   ....[133]....
        /*0988*/ 	.word	0x0000b050
        /*098c*/ 	.word	0x00000000
        /*0990*/ 	.word	0x00000000
        /*0994*/ 	.short	0x010a
        /*0996*/ 	.byte	0xff
	.zero		1


	//   ....[134]....
        /*0998*/ 	.word	0x0000b0b0
        /*099c*/ 	.word	0x00000000
        /*09a0*/ 	.word	0x00000000
        /*09a4*/ 	.short	0x010a
        /*09a6*/ 	.byte	0xff
	.zero		1


	//   ....[135]....
        /*09a8*/ 	.word	0x0000b110
        /*09ac*/ 	.word	0x00000000
        /*09b0*/ 	.word	0x00000000
        /*09b4*/ 	.short	0x010a
        /*09b6*/ 	.byte	0xff
	.zero		1


	//   ....[136]....
        /*09b8*/ 	.word	0x0000b160
        /*09bc*/ 	.word	0x00000000
        /*09c0*/ 	.word	0x000000f0
        /*09c4*/ 	.short	0x010a
        /*09c6*/ 	.byte	0xff
	.zero		1


	//   ....[137]....
        /*09c8*/ 	.word	0x0000b1c0
        /*09cc*/ 	.word	0x00000000
        /*09d0*/ 	.word	0x000000a0
        /*09d4*/ 	.short	0x010a
        /*09d6*/ 	.byte	0xff
	.zero		1


	//   ....[138]....
        /*09d8*/ 	.word	0x0000b210
        /*09dc*/ 	.word	0x00000000
        /*09e0*/ 	.word	0x00000090
        /*09e4*/ 	.short	0x010a
        /*09e6*/ 	.byte	0xff
	.zero		1


	//   ....[139]....
        /*09e8*/ 	.word	0x0000b270
        /*09ec*/ 	.word	0x00000000
        /*09f0*/ 	.word	0x000000a0
        /*09f4*/ 	.short	0x010a
        /*09f6*/ 	.byte	0xff
	.zero		1


	//   ....[140]....
        /*09f8*/ 	.word	0x0000b2c0
        /*09fc*/ 	.word	0x00000000
        /*0a00*/ 	.word	0x00000090
        /*0a04*/ 	.short	0x010a
        /*0a06*/ 	.byte	0xff
	.zero		1


	//   ....[141]....
        /*0a08*/ 	.word	0x0000b320
        /*0a0c*/ 	.word	0x00000002
        /*0a10*/ 	.word	0x000000d0
        /*0a14*/ 	.short	0x010a
        /*0a16*/ 	.byte	0xff
	.zero		1


	//   ....[142]....
        /*0a18*/ 	.word	0x0000b380
        /*0a1c*/ 	.word	0x00000000
        /*0a20*/ 	.word	0x00000000
        /*0a24*/ 	.short	0x010a
        /*0a26*/ 	.byte	0xff
	.zero		1


	//   ....[143]....
        /*0a28*/ 	.word	0x0000b3e0
        /*0a2c*/ 	.word	0x00000000
        /*0a30*/ 	.word	0x00000000
        /*0a34*/ 	.short	0x010a
        /*0a36*/ 	.byte	0xff
	.zero		1


	//   ....[144]....
        /*0a38*/ 	.word	0x0000b440
        /*0a3c*/ 	.word	0x00000000
        /*0a40*/ 	.word	0x00000000
        /*0a44*/ 	.short	0x010a
        /*0a46*/ 	.byte	0xff
	.zero		1


	//   ....[145]....
        /*0a48*/ 	.word	0x0000b4a0
        /*0a4c*/ 	.word	0x00000000
        /*0a50*/ 	.word	0x00000000
        /*0a54*/ 	.short	0x010a
        /*0a56*/ 	.byte	0xff
	.zero		1


	//   ....[146]....
        /*0a58*/ 	.word	0x0000b500
        /*0a5c*/ 	.word	0x00000000
        /*0a60*/ 	.word	0x00000000
        /*0a64*/ 	.short	0x010a
        /*0a66*/ 	.byte	0xff
	.zero		1


	//   ....[147]....
        /*0a68*/ 	.word	0x0000b550
        /*0a6c*/ 	.word	0x00000000
        /*0a70*/ 	.word	0x00000090
        /*0a74*/ 	.short	0x010a
        /*0a76*/ 	.byte	0xff
	.zero		1


	//   ....[148]....
        /*0a78*/ 	.word	0x0000b5b0
        /*0a7c*/ 	.word	0x00000000
        /*0a80*/ 	.word	0x00000088
        /*0a84*/ 	.short	0x010a
        /*0a86*/ 	.byte	0xff
	.zero		1


	//   ....[149]....
        /*0a88*/ 	.word	0x0000b610
        /*0a8c*/ 	.word	0x00000000
        /*0a90*/ 	.word	0x00000060
        /*0a94*/ 	.short	0x010a
        /*0a96*/ 	.byte	0xff
	.zero		1


	//   ....[150]....
        /*0a98*/ 	.word	0x0000b670
        /*0a9c*/ 	.word	0x00000000
        /*0aa0*/ 	.word	0x00000068
        /*0aa4*/ 	.short	0x010a
        /*0aa6*/ 	.byte	0xff
	.zero		1


	//   ....[151]....
        /*0aa8*/ 	.word	0x0000b6d0
        /*0aac*/ 	.word	0x00000000
        /*0ab0*/ 	.word	0x00000070
        /*0ab4*/ 	.short	0x010a
        /*0ab6*/ 	.byte	0xff
	.zero		1


	//   ....[152]....
        /*0ab8*/ 	.word	0x0000b730
        /*0abc*/ 	.word	0x00000000
        /*0ac0*/ 	.word	0x00000078
        /*0ac4*/ 	.short	0x010a
        /*0ac6*/ 	.byte	0xff
	.zero		1


	//   ....[153]....
        /*0ac8*/ 	.word	0x0000b790
        /*0acc*/ 	.word	0x00000000
        /*0ad0*/ 	.word	0x00000060
        /*0ad4*/ 	.short	0x010a
        /*0ad6*/ 	.byte	0xff
	.zero		1


	//   ....[154]....
        /*0ad8*/ 	.word	0x0000b7f0
        /*0adc*/ 	.word	0x00000000
        /*0ae0*/ 	.word	0x00000068
        /*0ae4*/ 	.short	0x010a
        /*0ae6*/ 	.byte	0xff
	.zero		1


	//   ....[155]....
        /*0ae8*/ 	.word	0x0000b850
        /*0aec*/ 	.word	0x00000000
        /*0af0*/ 	.word	0x00000070
        /*0af4*/ 	.short	0x010a
        /*0af6*/ 	.byte	0xff
	.zero		1


	//   ....[156]....
        /*0af8*/ 	.word	0x0000b8b0
        /*0afc*/ 	.word	0x00000000
        /*0b00*/ 	.word	0x00000078
        /*0b04*/ 	.short	0x010a
        /*0b06*/ 	.byte	0xff
	.zero		1


	//   ....[157]....
        /*0b08*/ 	.word	0x0000b910
        /*0b0c*/ 	.word	0x00000000
        /*0b10*/ 	.word	0x00000060
        /*0b14*/ 	.short	0x010a
        /*0b16*/ 	.byte	0xff
	.zero		1


	//   ....[158]....
        /*0b18*/ 	.word	0x0000b970
        /*0b1c*/ 	.word	0x00000000
        /*0b20*/ 	.word	0x00000068
        /*0b24*/ 	.short	0x010a
        /*0b26*/ 	.byte	0xff
	.zero		1


	//   ....[159]....
        /*0b28*/ 	.word	0x0000b9d0
        /*0b2c*/ 	.word	0x00000002
        /*0b30*/ 	.word	0x00000070
        /*0b34*/ 	.short	0x010a
        /*0b36*/ 	.byte	0xff
	.zero		1


	//   ....[160]....
        /*0b38*/ 	.word	0x0000ba20
        /*0b3c*/ 	.word	0x00000000
        /*0b40*/ 	.word	0x00000090
        /*0b44*/ 	.short	0x010a
        /*0b46*/ 	.byte	0xff
	.zero		1


	//   ....[161]....
        /*0b48*/ 	.word	0x0000ba80
        /*0b4c*/ 	.word	0x00000000
        /*0b50*/ 	.word	0x00000040
        /*0b54*/ 	.short	0x010a
        /*0b56*/ 	.byte	0xff
	.zero		1


	//   ....[162]....
        /*0b58*/ 	.word	0x0000bad0
        /*0b5c*/ 	.word	0x00000053
        /*0b60*/ 	.word	0x000000b0
        /*0b64*/ 	.short	0x010a
        /*0b66*/ 	.byte	0xff
	.zero		1


	//   ....[163]....
        /*0b68*/ 	.word	0x0000bb20
        /*0b6c*/ 	.word	0x00000002
        /*0b70*/ 	.word	0x00000040
        /*0b74*/ 	.short	0x010a
        /*0b76*/ 	.byte	0xff
	.zero		1


	//   ....[164]....
        /*0b78*/ 	.word	0x0000bb70
        /*0b7c*/ 	.word	0x00000000
        /*0b80*/ 	.word	0x00000040
        /*0b84*/ 	.short	0x010a
        /*0b86*/ 	.byte	0xff
	.zero		1


	//   ....[165]....
        /*0b88*/ 	.word	0x0000bbc0
        /*0b8c*/ 	.word	0x00000000
        /*0b90*/ 	.word	0x00000040
        /*0b94*/ 	.short	0x010a
        /*0b96*/ 	.byte	0xff
	.zero		1


	//   ....[166]....
        /*0b98*/ 	.word	0x0000bc10
        /*0b9c*/ 	.word	0x00000000
        /*0ba0*/ 	.word	0x00000040
        /*0ba4*/ 	.short	0x010a
        /*0ba6*/ 	.byte	0xff
	.zero		1


	//   ....[167]....
        /*0ba8*/ 	.word	0x0000bc60
        /*0bac*/ 	.word	0x00000000
        /*0bb0*/ 	.word	0x00000040
        /*0bb4*/ 	.short	0x010a
        /*0bb6*/ 	.byte	0xff
	.zero		1


	//   ....[168]....
        /*0bb8*/ 	.word	0x0000bcb0
        /*0bbc*/ 	.word	0x00000000
        /*0bc0*/ 	.word	0x00000040
        /*0bc4*/ 	.short	0x010a
        /*0bc6*/ 	.byte	0xff
	.zero		1


	//   ....[169]....
        /*0bc8*/ 	.word	0x0000bd00
        /*0bcc*/ 	.word	0x00000000
        /*0bd0*/ 	.word	0x00000040
        /*0bd4*/ 	.short	0x010a
        /*0bd6*/ 	.byte	0xff
	.zero		1


	//----- nvinfo : EIATTR_NUM_MBARRIERS
	.align		4
.L_47:
        /*0bd8*/ 	.byte	0x03, 0x38
        /*0bda*/ 	.short	0x0022


	//----- nvinfo : EIATTR_EXIT_INSTR_OFFSETS
	.align		4
        /*0bdc*/ 	.byte	0x04, 0x1c
        /*0bde*/ 	.short	(.L_49 - .L_48)


	//   ....[0]....
.L_48:
        /*0be0*/ 	.word	0x00002500


	//   ....[1]....
        /*0be4*/ 	.word	0x000029f0


	//   ....[2]....
        /*0be8*/ 	.word	0x00002a50


	//   ....[3]....
        /*0bec*/ 	.word	0x000039b0


	//   ....[4]....
        /*0bf0*/ 	.word	0x00004f80


	//   ....[5]....
        /*0bf4*/ 	.word	0x00004fc0


	//   ....[6]....
        /*0bf8*/ 	.word	0x0000adb0


	//   ....[7]....
        /*0bfc*/ 	.word	0x0000ae30


	//   ....[8]....
        /*0c00*/ 	.word	0x0000ae60


	//   ....[9]....
        /*0c04*/ 	.word	0x0000aed0


	//----- nvinfo : EIATTR_MAX_THREADS
	.align		4
.L_49:
        /*0c08*/ 	.byte	0x04, 0x05
        /*0c0a*/ 	.short	(.L_51 - .L_50)
.L_50:
        /*0c0c*/ 	.word	0x00000100
        /*0c10*/ 	.word	0x00000001
        /*0c14*/ 	.word	0x00000001


	//----- nvinfo : EIATTR_CRS_STACK_SIZE
	.align		4
.L_51:
        /*0c18*/ 	.byte	0x04, 0x1e
        /*0c1a*/ 	.short	(.L_53 - .L_52)
.L_52:
        /*0c1c*/ 	.word	0x00000000


	//----- nvinfo : EIATTR_CBANK_PARAM_SIZE
	.align		4
.L_53:
        /*0c20*/ 	.byte	0x03, 0x19
        /*0c22*/ 	.short	0x0800


	//----- nvinfo : EIATTR_PARAM_CBANK
	.align		4
        /*0c24*/ 	.byte	0x04, 0x0a
        /*0c26*/ 	.short	(.L_55 - .L_54)
	.align		4
.L_54:
        /*0c28*/ 	.word	index@(.nv.constant0._ZN7cutlass13device_kernelINS_4gemm6kernel13GemmUniversalIN4cute5tupleIJiiiiEEENS1_10collective13CollectiveMmaINS1_35MainloopSm100TmaUmmaWarpSpecializedILi4ELi2ELi4ENS5_IJNS4_1CILi1EEESB_SB_EEEEENS5_IJNSA_ILi64EEENSA_ILi256EEENSA_ILi32EEEEEENS_10tfloat32_tENS5_IJlSB_lEEESI_SJ_NS4_8TiledMMAINS4_8MMA_AtomIJNS4_17SM100_MMA_TF32_SSISI_SI_fLi64ELi256ELNS4_4UMMA5MajorE0ELSO_0ELNSN_7ScaleInE0ELSP_0EEEEEENS4_6LayoutISC_NS5_IJNSA_ILi0EEEST_ST_EEEEENS5_IJNS4_10UnderscoreESW_SW_EEEEENS4_13SM90_TMA_LOADENS4_14ComposedLayoutINS4_7SwizzleILi3ELi4ELi3EEENS4_18smem_ptr_flag_bitsILi32EEENSS_INS5_IJNSA_ILi8EEESG_EEENS5_IJSG_SB_EEEEEEEvNS4_8identityESZ_S19_vS1A_EENS_8epilogue10collective18CollectiveEpilogueINS1C_23Sm100TmaWarpSpecializedILi4ELi2ELi16ELb1ELb0EEEJSH_NS5_IJNSS_ISE_SB_EENSS_ISG_SB_EEEEESI_SJ_SI_SJ_NS1C_6fusion15FusionCallbacksIS1G_NS1K_17LinearCombinationISI_fSI_fLNS_15FloatRoundStyleE2EEESH_S1J_JEEENS4_5SM1004TMEM4LOAD26SM100_TMEM_LOAD_16dp128b8xESZ_S19_NS4_17SM75_U32x4_LDSM_NENS4_14SM90_TMA_STOREES19_NS4_17SM90_U32x4_STSM_NENS4_39AutoVectorizingCopyWithAssumedAlignmentILi128EEEEEEvvEEEEvNT_6ParamsE)
        /*0c2c*/ 	.short	0x0380
        /*0c2e*/ 	.short	0x0800


	//----- nvinfo : EIATTR_SW_WAR
	.align		4
.L_55:
        /*0c30*/ 	.byte	0x04, 0x36
        /*0c32*/ 	.short	(.L_57 - .L_56)
.L_56:
        /*0c34*/ 	.word	0x00000008
.L_57:


//--------------------- .nv.callgraph             --------------------------
	.section	.nv.callgraph,"",@"SHT_CUDA_CALLGRAPH"
	.align	4
	.sectionentsize	8
	.align		4
        /*0000*/ 	.word	0x00000000
	.align		4
        /*0004*/ 	.word	0xffffffff
	.align		4
        /*0008*/ 	.word	index@(_ZN7cutlass13device_kernelINS_4gemm6kernel13GemmUniversalIN4cute5tupleIJiiiiEEENS1_10collective13CollectiveMmaINS1_35MainloopSm100TmaUmmaWarpSpecializedILi4ELi2ELi4ENS5_IJNS4_1CILi1EEESB_SB_EEEEENS5_IJNSA_ILi64EEENSA_ILi256EEENSA_ILi32EEEEEENS_10tfloat32_tENS5_IJlSB_lEEESI_SJ_NS4_8TiledMMAINS4_8MMA_AtomIJNS4_17SM100_MMA_TF32_SSISI_SI_fLi64ELi256ELNS4_4UMMA5MajorE0ELSO_0ELNSN_7ScaleInE0ELSP_0EEEEEENS4_6LayoutISC_NS5_IJNSA_ILi0EEEST_ST_EEEEENS5_IJNS4_10UnderscoreESW_SW_EEEEENS4_13SM90_TMA_LOADENS4_14ComposedLayoutINS4_7SwizzleILi3ELi4ELi3EEENS4_18smem_ptr_flag_bitsILi32EEENSS_INS5_IJNSA_ILi8EEESG_EEENS5_IJSG_SB_EEEEEEEvNS4_8identityESZ_S19_vS1A_EENS_8epilogue10collective18CollectiveEpilogueINS1C_23Sm100TmaWarpSpecializedILi4ELi2ELi16ELb1ELb0EEEJSH_NS5_IJNSS_ISE_SB_EENSS_ISG_SB_EEEEESI_SJ_SI_SJ_NS1C_6fusion15FusionCallbacksIS1G_NS1K_17LinearCombinationISI_fSI_fLNS_15FloatRoundStyleE2EEESH_S1J_JEEENS4_5SM1004TMEM4LOAD26SM100_TMEM_LOAD_16dp128b8xESZ_S19_NS4_17SM75_U32x4_LDSM_NENS4_14SM90_TMA_STOREES19_NS4_17SM90_U32x4_STSM_NENS4_39AutoVectorizingCopyWithAssumedAlignmentILi128EEEEEEvvEEEEvNT_6ParamsE)
	.align		4
        /*000c*/ 	.word	index@(__assertfail)
	.align		4
        /*0010*/ 	.word	0x00000000
	.align		4
        /*0014*/ 	.word	0xfffffffe
	.align		4
        /*0018*/ 	.word	0x00000000
	.align		4
        /*001c*/ 	.word	0xfffffffd
	.align		4
        /*0020*/ 	.word	0x00000000
	.align		4
        /*0024*/ 	.word	0xfffffffc


//--------------------- .nv.constant4             --------------------------
	.section	.nv.constant4,"a",@progbits
	.align	8
	.align		8
.nv.constant4:
        /*0000*/ 	.dword	__assertfail
	.align		8
        /*0008*/ 	.dword	__unnamed_1
	.align		8
        /*0010*/ 	.dword	__unnamed_2
	.align		8
        /*0018*/ 	.dword	_ZN39_INTERNAL_45259171_4_k_cu_14d392d1_95654cuda3std3__45__cpo5beginE
	.align		8
        /*0020*/ 	.dword	_ZN39_INTERNAL_45259171_4_k_cu_14d392d1_95654cuda3std3__45__cpo3endE
	.align		8
        /*0028*/ 	.dword	_ZN39_INTERNAL_45259171_4_k_cu_14d392d1_95654cuda3std3__45__cpo6cbeginE
	.align		8
        /*0030*/ 	.dword	_ZN39_INTERNAL_45259171_4_k_cu_14d392d1_95654cuda3std3__45__cpo4cendE
	.align		8
        /*0038*/ 	.dword	_ZN39_INTERNAL_45259171_4_k_cu_14d392d1_95654cuda3std3__441_GLOBAL__N__45259171_4_k_cu_14d392d1_95656ignoreE
	.align		8
        /*0040*/ 	.dword	_ZN39_INTERNAL_45259171_4_k_cu_14d392d1_95654cuda3std3__419piecewise_constructE
	.align		8
        /*0048*/ 	.dword	_ZN39_INTERNAL_45259171_4_k_cu_14d392d1_95654cuda3std3__48in_placeE
	.align		8
        /*0050*/ 	.dword	_ZN39_INTERNAL_45259171_4_k_cu_14d392d1_95654cuda3std6ranges3__45__cpo4swapE
	.align		8
        /*0058*/ 	.dword	_ZN39_INTERNAL_45259171_4_k_cu_14d392d1_95654cuda3std6ranges3__45__cpo9iter_moveE
	.align		8
        /*0060*/ 	.dword	_ZN39_INTERNAL_45259171_4_k_cu_14d392d1_95654cute7productE
	.align		8
        /*0068*/ 	.dword	_ZN39_INTERNAL_45259171_4_k_cu_14d392d1_95654cute1_E
	.align		8
        /*0070*/ 	.dword	$str$25
	.align		8
        /*0078*/ 	.dword	$str$26
	.align		8
        /*0080*/ 	.dword	$str$27
	.align		8
        /*0088*/ 	.dword	$str$28


//--------------------- .text._ZN7cutlass13device_kernelINS_4gemm6kernel13GemmUniversalIN4cute5tupleIJiiiiEEENS1_10collective13CollectiveMmaINS1_35MainloopSm100TmaUmmaWarpSpecializedILi4ELi2ELi4ENS5_IJNS4_1CILi1EEESB_SB_EEEEENS5_IJNSA_ILi64EEENSA_ILi256EEENSA_ILi32EEEEEENS_10tfloat32_tENS5_IJlSB_lEEESI_SJ_NS4_8TiledMMAINS4_8MMA_AtomIJNS4_17SM100_MMA_TF32_SSISI_SI_fLi64ELi256ELNS4_4UMMA5MajorE0ELSO_0ELNSN_7ScaleInE0ELSP_0EEEEEENS4_6LayoutISC_NS5_IJNSA_ILi0EEEST_ST_EEEEENS5_IJNS4_10UnderscoreESW_SW_EEEEENS4_13SM90_TMA_LOADENS4_14ComposedLayoutINS4_7SwizzleILi3ELi4ELi3EEENS4_18smem_ptr_flag_bitsILi32EEENSS_INS5_IJNSA_ILi8EEESG_EEENS5_IJSG_SB_EEEEEEEvNS4_8identityESZ_S19_vS1A_EENS_8epilogue10collective18CollectiveEpilogueINS1C_23Sm100TmaWarpSpecializedILi4ELi2ELi16ELb1ELb0EEEJSH_NS5_IJNSS_ISE_SB_EENSS_ISG_SB_EEEEESI_SJ_SI_SJ_NS1C_6fusion15FusionCallbacksIS1G_NS1K_17LinearCombinationISI_fSI_fLNS_15FloatRoundStyleE2EEESH_S1J_JEEENS4_5SM1004TMEM4LOAD26SM100_TMEM_LOAD_16dp128b8xESZ_S19_NS4_17SM75_U32x4_LDSM_NENS4_14SM90_TMA_STOREES19_NS4_17SM90_U32x4_STSM_NENS4_39AutoVectorizingCopyWithAssumedAlignmentILi128EEEEEEvvEEEEvNT_6ParamsE --------------------------
	.section	.text._ZN7cutlass13device_kernelINS_4gemm6kernel13GemmUniversalIN4cute5tupleIJiiiiEEENS1_10collective13CollectiveMmaINS1_35MainloopSm100TmaUmmaWarpSpecializedILi4ELi2ELi4ENS5_IJNS4_1CILi1EEESB_SB_EEEEENS5_IJNSA_ILi64EEENSA_ILi256EEENSA_ILi32EEEEEENS_10tfloat32_tENS5_IJlSB_lEEESI_SJ_NS4_8TiledMMAINS4_8MMA_AtomIJNS4_17SM100_MMA_TF32_SSISI_SI_fLi64ELi256ELNS4_4UMMA5MajorE0ELSO_0ELNSN_7ScaleInE0ELSP_0EEEEEENS4_6LayoutISC_NS5_IJNSA_ILi0EEEST_ST_EEEEENS5_IJNS4_10UnderscoreESW_SW_EEEEENS4_13SM90_TMA_LOADENS4_14ComposedLayoutINS4_7SwizzleILi3ELi4ELi3EEENS4_18smem_ptr_flag_bitsILi32EEENSS_INS5_IJNSA_ILi8EEESG_EEENS5_IJSG_SB_EEEEEEEvNS4_8identityESZ_S19_vS1A_EENS_8epilogue10collective18CollectiveEpilogueINS1C_23Sm100TmaWarpSpecializedILi4ELi2ELi16ELb1ELb0EEEJSH_NS5_IJNSS_ISE_SB_EENSS_ISG_SB_EEEEESI_SJ_SI_SJ_NS1C_6fusion15FusionCallbacksIS1G_NS1K_17LinearCombinationISI_fSI_fLNS_15FloatRoundStyleE2EEESH_S1J_JEEENS4_5SM1004TMEM4LOAD26SM100_TMEM_LOAD_16dp128b8xESZ_S19_NS4_17SM75_U32x4_LDSM_NENS4_14SM90_TMA_STOREES19_NS4_17SM90_U32x4_STSM_NENS4_39AutoVectorizingCopyWithAssumedAlignmentILi128EEEEEEvvEEEEvNT_6ParamsE,"ax",@progbits
	.align	128
.text._ZN7cutlass13device_kernelINS_4gemm6kernel13GemmUniversalIN4cute5tupleIJiiiiEEENS1_10collective13CollectiveMmaINS1_35MainloopSm100TmaUmmaWarpSpecializedILi4ELi2ELi4ENS5_IJNS4_1CILi1EEESB_SB_EEEEENS5_IJNSA_ILi64EEENSA_ILi256EEENSA_ILi32EEEEEENS_10tfloat32_tENS5_IJlSB_lEEESI_SJ_NS4_8TiledMMAINS4_8MMA_AtomIJNS4_17SM100_MMA_TF32_SSISI_SI_fLi64ELi256ELNS4_4UMMA5MajorE0ELSO_0ELNSN_7ScaleInE0ELSP_0EEEEEENS4_6LayoutISC_NS5_IJNSA_ILi0EEEST_ST_EEEEENS5_IJNS4_10UnderscoreESW_SW_EEEEENS4_13SM90_TMA_LOADENS4_14ComposedLayoutINS4_7SwizzleILi3ELi4ELi3EEENS4_18smem_ptr_flag_bitsILi32EEENSS_INS5_IJNSA_ILi8EEESG_EEENS5_IJSG_SB_EEEEEEEvNS4_8identityESZ_S19_vS1A_EENS_8epilogue10collective18CollectiveEpilogueINS1C_23Sm100TmaWarpSpecializedILi4ELi2ELi16ELb1ELb0EEEJSH_NS5_IJNSS_ISE_SB_EENSS_ISG_SB_EEEEESI_SJ_SI_SJ_NS1C_6fusion15FusionCallbacksIS1G_NS1K_17LinearCombinationISI_fSI_fLNS_15FloatRoundStyleE2EEESH_S1J_JEEENS4_5SM1004TMEM4LOAD26SM100_TMEM_LOAD_16dp128b8xESZ_S19_NS4_17SM75_U32x4_LDSM_NENS4_14SM90_TMA_STOREES19_NS4_17SM90_U32x4_STSM_NENS4_39AutoVectorizingCopyWithAssumedAlignmentILi128EEEEEEvvEEEEvNT_6ParamsE:
        .type           _ZN7cutlass13device_kernelINS_4gemm6kernel13GemmUniversalIN4cute5tupleIJiiiiEEENS1_10collective13CollectiveMmaINS1_35MainloopSm100TmaUmmaWarpSpecializedILi4ELi2ELi4ENS5_IJNS4_1CILi1EEESB_SB_EEEEENS5_IJNSA_ILi64EEENSA_ILi256EEENSA_ILi32EEEEEENS_10tfloat32_tENS5_IJlSB_lEEESI_SJ_NS4_8TiledMMAINS4_8MMA_AtomIJNS4_17SM100_MMA_TF32_SSISI_SI_fLi64ELi256ELNS4_4UMMA5MajorE0ELSO_0ELNSN_7ScaleInE0ELSP_0EEEEEENS4_6LayoutISC_NS5_IJNSA_ILi0EEEST_ST_EEEEENS5_IJNS4_10UnderscoreESW_SW_EEEEENS4_13SM90_TMA_LOADENS4_14ComposedLayoutINS4_7SwizzleILi3ELi4ELi3EEENS4_18smem_ptr_flag_bitsILi32EEENSS_INS5_IJNSA_ILi8EEESG_EEENS5_IJSG_SB_EEEEEEEvNS4_8identityESZ_S19_vS1A_EENS_8epilogue10collective18CollectiveEpilogueINS1C_23Sm100TmaWarpSpecializedILi4ELi2ELi16ELb1ELb0EEEJSH_NS5_IJNSS_ISE_SB_EENSS_ISG_SB_EEEEESI_SJ_SI_SJ_NS1C_6fusion15FusionCallbacksIS1G_NS1K_17LinearCombinationISI_fSI_fLNS_15FloatRoundStyleE2EEESH_S1J_JEEENS4_5SM1004TMEM4LOAD26SM100_TMEM_LOAD_16dp128b8xESZ_S19_NS4_17SM75_U32x4_LDSM_NENS4_14SM90_TMA_STOREES19_NS4_17SM90_U32x4_STSM_NENS4_39AutoVectorizingCopyWithAssumedAlignmentILi128EEEEEEvvEEEEvNT_6ParamsE,@function
        .size           _ZN7cutlass13device_kernelINS_4gemm6kernel13GemmUniversalIN4cute5tupleIJiiiiEEENS1_10collective13CollectiveMmaINS1_35MainloopSm100TmaUmmaWarpSpecializedILi4ELi2ELi4ENS5_IJNS4_1CILi1EEESB_SB_EEEEENS5_IJNSA_ILi64EEENSA_ILi256EEENSA_ILi32EEEEEENS_10tfloat32_tENS5_IJlSB_lEEESI_SJ_NS4_8TiledMMAINS4_8MMA_AtomIJNS4_17SM100_MMA_TF32_SSISI_SI_fLi64ELi256ELNS4_4UMMA5MajorE0ELSO_0ELNSN_7ScaleInE0ELSP_0EEEEEENS4_6LayoutISC_NS5_IJNSA_ILi0EEEST_ST_EEEEENS5_IJNS4_10UnderscoreESW_SW_EEEEENS4_13SM90_TMA_LOADENS4_14ComposedLayoutINS4_7SwizzleILi3ELi4ELi3EEENS4_18smem_ptr_flag_bitsILi32EEENSS_INS5_IJNSA_ILi8EEESG_EEENS5_IJSG_SB_EEEEEEEvNS4_8identityESZ_S19_vS1A_EENS_8epilogue10collective18CollectiveEpilogueINS1C_23Sm100TmaWarpSpecializedILi4ELi2ELi16ELb1ELb0EEEJSH_NS5_IJNSS_ISE_SB_EENSS_ISG_SB_EEEEESI_SJ_SI_SJ_NS1C_6fusion15FusionCallbacksIS1G_NS1K_17LinearCombinationISI_fSI_fLNS_15FloatRoundStyleE2EEESH_S1J_JEEENS4_5SM1004TMEM4LOAD26SM100_TMEM_LOAD_16dp128b8xESZ_S19_NS4_17SM75_U32x4_LDSM_NENS4_14SM90_TMA_STOREES19_NS4_17SM90_U32x4_STSM_NENS4_39AutoVectorizingCopyWithAssumedAlignmentILi128EEEEEEvvEEEEvNT_6ParamsE,(.L_x_220 - _ZN7cutlass13device_kernelINS_4gemm6kernel13GemmUniversalIN4cute5tupleIJiiiiEEENS1_10collective13CollectiveMmaINS1_35MainloopSm100TmaUmmaWarpSpecializedILi4ELi2ELi4ENS5_IJNS4_1CILi1EEESB_SB_EEEEENS5_IJNSA_ILi64EEENSA_ILi256EEENSA_ILi32EEEEEENS_10tfloat32_tENS5_IJlSB_lEEESI_SJ_NS4_8TiledMMAINS4_8MMA_AtomIJNS4_17SM100_MMA_TF32_SSISI_SI_fLi64ELi256ELNS4_4UMMA5MajorE0ELSO_0ELNSN_7ScaleInE0ELSP_0EEEEEENS4_6LayoutISC_NS5_IJNSA_ILi0EEEST_ST_EEEEENS5_IJNS4_10UnderscoreESW_SW_EEEEENS4_13SM90_TMA_LOADENS4_14ComposedLayoutINS4_7SwizzleILi3ELi4ELi3EEENS4_18smem_ptr_flag_bitsILi32EEENSS_INS5_IJNSA_ILi8EEESG_EEENS5_IJSG_SB_EEEEEEEvNS4_8identityESZ_S19_vS1A_EENS_8epilogue10collective18CollectiveEpilogueINS1C_23Sm100TmaWarpSpecializedILi4ELi2ELi16ELb1ELb0EEEJSH_NS5_IJNSS_ISE_SB_EENSS_ISG_SB_EEEEESI_SJ_SI_SJ_NS1C_6fusion15FusionCallbacksIS1G_NS1K_17LinearCombinationISI_fSI_fLNS_15FloatRoundStyleE2EEESH_S1J_JEEENS4_5SM1004TMEM4LOAD26SM100_TMEM_LOAD_16dp128b8xESZ_S19_NS4_17SM75_U32x4_LDSM_NENS4_14SM90_TMA_STOREES19_NS4_17SM90_U32x4_STSM_NENS4_39AutoVectorizingCopyWithAssumedAlignmentILi128EEEEEEvvEEEEvNT_6ParamsE)
        .other          _ZN7cutlass13device_kernelINS_4gemm6kernel13GemmUniversalIN4cute5tupleIJiiiiEEENS1_10collective13CollectiveMmaINS1_35MainloopSm100TmaUmmaWarpSpecializedILi4ELi2ELi4ENS5_IJNS4_1CILi1EEESB_SB_EEEEENS5_IJNSA_ILi64EEENSA_ILi256EEENSA_ILi32EEEEEENS_10tfloat32_tENS5_IJlSB_lEEESI_SJ_NS4_8TiledMMAINS4_8MMA_AtomIJNS4_17SM100_MMA_TF32_SSISI_SI_fLi64ELi256ELNS4_4UMMA5MajorE0ELSO_0ELNSN_7ScaleInE0ELSP_0EEEEEENS4_6LayoutISC_NS5_IJNSA_ILi0EEEST_ST_EEEEENS5_IJNS4_10UnderscoreESW_SW_EEEEENS4_13SM90_TMA_LOADENS4_14ComposedLayoutINS4_7SwizzleILi3ELi4ELi3EEENS4_18smem_ptr_flag_bitsILi32EEENSS_INS5_IJNSA_ILi8EEESG_EEENS5_IJSG_SB_EEEEEEEvNS4_8identityESZ_S19_vS1A_EENS_8epilogue10collective18CollectiveEpilogueINS1C_23Sm100TmaWarpSpecializedILi4ELi2ELi16ELb1ELb0EEEJSH_NS5_IJNSS_ISE_SB_EENSS_ISG_SB_EEEEESI_SJ_SI_SJ_NS1C_6fusion15FusionCallbacksIS1G_NS1K_17LinearCombinationISI_fSI_fLNS_15FloatRoundStyleE2EEESH_S1J_JEEENS4_5SM1004TMEM4LOAD26SM100_TMEM_LOAD_16dp128b8xESZ_S19_NS4_17SM75_U32x4_LDSM_NENS4_14SM90_TMA_STOREES19_NS4_17SM90_U32x4_STSM_NENS4_39AutoVectorizingCopyWithAssumedAlignmentILi128EEEEEEvvEEEEvNT_6ParamsE,@"STO_CUDA_ENTRY STV_DEFAULT"
_ZN7cutlass13device_kernelINS_4gemm6kernel13GemmUniversalIN4cute5tupleIJiiiiEEENS1_10collective13CollectiveMmaINS1_35MainloopSm100TmaUmmaWarpSpecializedILi4ELi2ELi4ENS5_IJNS4_1CILi1EEESB_SB_EEEEENS5_IJNSA_ILi64EEENSA_ILi256EEENSA_ILi32EEEEEENS_10tfloat32_tENS5_IJlSB_lEEESI_SJ_NS4_8TiledMMAINS4_8MMA_AtomIJNS4_17SM100_MMA_TF32_SSISI_SI_fLi64ELi256ELNS4_4UMMA5MajorE0ELSO_0ELNSN_7ScaleInE0ELSP_0EEEEEENS4_6LayoutISC_NS5_IJNSA_ILi0EEEST_ST_EEEEENS5_IJNS4_10UnderscoreESW_SW_EEEEENS4_13SM90_TMA_LOADENS4_14ComposedLayoutINS4_7SwizzleILi3ELi4ELi3EEENS4_18smem_ptr_flag_bitsILi32EEENSS_INS5_IJNSA_ILi8EEESG_EEENS5_IJSG_SB_EEEEEEEvNS4_8identityESZ_S19_vS1A_EENS_8epilogue10collective18CollectiveEpilogueINS1C_23Sm100TmaWarpSpecializedILi4ELi2ELi16ELb1ELb0EEEJSH_NS5_IJNSS_ISE_SB_EENSS_ISG_SB_EEEEESI_SJ_SI_SJ_NS1C_6fusion15FusionCallbacksIS1G_NS1K_17LinearCombinationISI_fSI_fLNS_15FloatRoundStyleE2EEESH_S1J_JEEENS4_5SM1004TMEM4LOAD26SM100_TMEM_LOAD_16dp128b8xESZ_S19_NS4_17SM75_U32x4_LDSM_NENS4_14SM90_TMA_STOREES19_NS4_17SM90_U32x4_STSM_NENS4_39AutoVectorizingCopyWithAssumedAlignmentILi128EEEEEEvvEEEEvNT_6ParamsE:
[----:B------:R-:W1:Y:S01]  /*0000*/  LDC R1, c[0x0][0x37c] ;  /* 0x0000df00ff017b82 */ /* 0x000e620000000800 */
[----:B------:R-:W2:Y:S01]  /*0010*/  S2R R76, SR_TID.X ;  /* 0x00000000004c7919 */ /* 0x000ea20000002100 */
[----:B------:R-:W3:Y:S01]  /*0020*/  LDCU.64 UR4, c[0x0][0x890] ;  /* 0x00011200ff0477ac */ /* 0x000ee20008000a00 */
[----:B------:R-:W-:Y:S02]  /*0030*/  PRMT R64, RZ, 0x7610, R64 ;  /* 0x00007610ff407816 */ /* 0x000fe40000000040 */
[----:B------:R-:W-:Y:S01]  /*0040*/  ELECT P5, URZ, PT ;  /* 0x0000000000ff782f */ /* 0x000fe200038a0000 */
[----:B------:R-:W4:Y:S01]  /*0050*/  LDCU.64 UR46, c[0x0][0x358] ;  /* 0x00006b00ff2e77ac */ /* 0x000f220008000a00 */
[----:B---3--:R-:W-:-:S04]  /*0060*/  UISETP.NE.U32.AND UP0, UPT, UR4, URZ, UPT ;  /* 0x000000ff0400728c */ /* 0x008fc8000bf05070 */
[----:B------:R-:W-:Y:S01]  /*0070*/  UISETP.NE.AND.EX UP0, UPT, UR5, URZ, UPT, UP0 ;  /* 0x000000ff0500728c */ /* 0x000fe2000bf05300 */
[----:B--2---:R-:W-:-:S05]  /*0080*/  SHF.R.U32.HI R69, RZ, 0x5, R76 ;  /* 0x00000005ff457819 */ /* 0x004fca000001164c */
[----:B------:R-:W2:Y:S02]  /*0090*/  SHFL.IDX PT, R0, R69, RZ, 0x1f ;  /* 0x00001fff45007589 */ /* 0x000ea400000e0000 */
[----:B--2---:R-:W-:Y:S01]  /*00a0*/  R2UR UR8, R0 ;  /* 0x00000000000872ca */ /* 0x004fe200000e0000 */
[----:B-1--4-:R-:W-:-:S14]  /*00b0*/  BRA.U UP0, `(.L_x_0) ;  /* 0x00000001002c7547 */ /* 0x012fdc000b800000 */
[----:B------:R-:W1:Y:S02]  /*00c0*/  LDCU.64 UR6, c[0x0][0x888] ;  /* 0x00011100ff0677ac */ /* 0x000e640008000a00 */
[----:B-1----:R-:W-:-:S04]  /*00d0*/  UISETP.NE.U32.AND UP0, UPT, UR6, URZ, UPT ;  /* 0x000000ff0600728c */ /* 0x002fc8000bf05070 */
[----:B------:R-:W-:-:S09]  /*00e0*/  UISETP.NE.AND.EX UP0, UPT, UR7, URZ, UPT, UP0 ;  /* 0x000000ff0700728c */ /* 0x000fd2000bf05300 */
[----:B------:R-:W-:Y:S05]  /*00f0*/  BRA.U !UP0, `(.L_x_1) ;  /* 0x0000000108107547 */ /* 0x000fea000b800000 */
[----:B------:R-:W1:Y:S02]  /*0100*/  LDC.64 R2, c[0x0][0x888] ;  /* 0x00022200ff027b82 */ /* 0x000e640000000a00 */
[----:B-1----:R1:W5:Y:S01]  /*0110*/  LDG.E R35, desc[UR46][R2.64] ;  /* 0x0000002e02237981 */ /* 0x002362000c1e1900 */
[----:B------:R-:W-:Y:S01]  /*0120*/  HFMA2 R64, -RZ, RZ, 0, 5.9604644775390625e-08 ;  /* 0x00000001ff407431 */ /* 0x000fe200000001ff */
[----:B------:R-:W-:Y:S05]  /*0130*/  BRA `(.L_x_0) ;  /* 0x00000000000c7947 */ /* 0x000fea0003800000 */
.L_x_1:
[----:B------:R-:W1:Y:S01]  /*0140*/  LDCU UR6, c[0x0][0x880] ;  /* 0x00011000ff0677ac */ /* 0x000e620008000800 */
[----:B------:R-:W-:Y:S01]  /*0150*/  HFMA2 R64, -RZ, RZ, 0, 5.9604644775390625e-08 ;  /* 0x00000001ff407431 */ /* 0x000fe200000001ff */
[----:B-1----:R-:W-:-:S07]  /*0160*/  MOV R35, UR6 ;  /* 0x0000000600237c02 */ /* 0x002fce0008000f00 */
.L_x_0:
[----:B------:R-:W2:Y:S02]  /*0170*/  LDCU.64 UR6, c[0x0][0x8b0] ;  /* 0x00011600ff0677ac */ /* 0x000ea40008000a00 */
[----:B--2---:R-:W-:-:S04]  /*0180*/  UISETP.NE.U32.AND UP0, UPT, UR6, URZ, UPT ;  /* 0x000000ff0600728c */ /* 0x004fc8000bf05070 */
[----:B------:R-:W-:-:S09]  /*0190*/  UISETP.NE.AND.EX UP0, UPT, UR7, URZ, UPT, UP0 ;  /* 0x000000ff0700728c */ /* 0x000fd2000bf05300 */
[----:B------:R-:W-:Y:S05]  /*01a0*/  BRA.U UP0, `(.L_x_2) ;  /* 0x0000000100247547 */ /* 0x000fea000b800000 */
[----:B------:R-:W2:Y:S02]  /*01b0*/  LDCU.64 UR6, c[0x0][0x8a8] ;  /* 0x00011500ff0677ac */ /* 0x000ea40008000a00 */
[----:B--2---:R-:W-:-:S04]  /*01c0*/  UISETP.NE.U32.AND UP0, UPT, UR6, URZ, UPT ;  /* 0x000000ff0600728c */ /* 0x004fc8000bf05070 */
[----:B------:R-:W-:-:S09]  /*01d0*/  UISETP.NE.AND.EX UP0, UPT, UR7, URZ, UPT, UP0 ;  /* 0x000000ff0700728c */ /* 0x000fd2000bf05300 */
[----:B------:R-:W-:Y:S05]  /*01e0*/  BRA.U !UP0, `(.L_x_3) ;  /* 0x00000001080c7547 */ /* 0x000fea000b800000 */
[----:B-1----:R-:W1:Y:S02]  /*01f0*/  LDC.64 R2, c[0x0][0x8a8] ;  /* 0x00022a00ff027b82 */ /* 0x002e640000000a00 */
[----:B-1----:R2:W5:Y:S01]  /*0200*/  LDG.E R33, desc[UR46][R2.64] ;  /* 0x0000002e02217981 */ /* 0x002562000c1e1900 */
[----:B------:R-:W-:Y:S05]  /*0210*/  BRA `(.L_x_2) ;  /* 0x0000000000087947 */ /* 0x000fea0003800000 */
.L_x_3:
[----:B------:R-:W2:Y:S02]  /*0220*/  LDCU UR6, c[0x0][0x8a0] ;  /* 0x00011400ff0677ac */ /* 0x000ea40008000800 */
[----:B--2---:R-:W-:Y:S02]  /*0230*/  MOV R33, UR6 ;  /* 0x0000000600217c02 */ /* 0x004fe40008000f00 */
.L_x_2:
[----:B------:R-:W-:Y:S01]  /*0240*/  IMAD.U32 R0, RZ, RZ, UR8 ;  /* 0x00000008ff007e24 */ /* 0x000fe2000f8e00ff */
[----:B------:R-:W-:Y:S04]  /*0250*/  BSSY.RECONVERGENT B0, `(.L_x_4) ;  /* 0x000000c000007945 */ /* 0x000fe80003800200 */
[C---:B------:R-:W-:Y:S02]  /*0260*/  ISETP.NE.OR P1, PT, R0.reuse, 0x1, !P5 ;  /* 0x000000010000780c */ /* 0x040fe40006f25670 */
[----:B------:R-:W-:-:S11]  /*0270*/  ISETP.NE.OR P0, PT, R0, 0x3, !P5 ;  /* 0x000000030000780c */ /* 0x000fd60006f05670 */
[----:B------:R-:W-:Y:S05]  /*0280*/  @P1 BRA `(.L_x_5) ;  /* 0x0000000000201947 */ /* 0x000fea0003800000 */
[----:B------:R-:W3:Y:S02]  /*0290*/  LDCU.64 UR6, c[0x0][0x348] ;  /* 0x00006900ff0677ac */ /* 0x000ee40008000a00 */
[----:B---3--:R-:W-:Y:S02]  /*02a0*/  UIADD3 UR10, UP1, UPT, UR6, 0x80, URZ ;  /* 0x00000080060a7890 */ /* 0x008fe4000ff3e0ff */
[----:B------:R-:W-:Y:S02]  /*02b0*/  UIADD3 UR6, UP0, UPT, UR6, 0x180, URZ ;  /* 0x0000018006067890 */ /* 0x000fe4000ff1e0ff */
[----:B------:R-:W-:Y:S02]  /*02c0*/  UIADD3.X UR11, UPT, UPT, URZ, UR7, URZ, UP1, !UPT ;  /* 0x00000007ff0b7290 */ /* 0x000fe40008ffe4ff */
[----:B------:R-:W-:-:S07]  /*02d0*/  UIADD3.X UR7, UPT, UPT, URZ, UR7, URZ, UP0, !UPT ;  /* 0x00000007ff077290 */ /* 0x000fce00087fe4ff */
[----:B------:R3:W-:Y:S02]  /*02e0*/  UTMACCTL.PF [UR10] ;  /* 0x000000000a0079b9 */ /* 0x0007e40008040000 */
[----:B------:R3:W-:Y:S02]  /*02f0*/  UTMACCTL.PF [UR6] ;  /* 0x00000000060079b9 */ /* 0x0007e40008040000 */
[----:B---3--:R-:W-:Y:S01]  /*0300*/  NOP ;  /* 0x0000000000007918 */ /* 0x008fe20000000000 */
.L_x_5:
[----:B------:R-:W-:Y:S05]  /*0310*/  BSYNC.RECONVERGENT B0 ;  /* 0x0000000000007941 */ /* 0x000fea0003800200 */
.L_x_4:
[----:B------:R-:W-:Y:S04]  /*0320*/  BSSY.RECONVERGENT B0, `(.L_x_6) ;  /* 0x000000a000007945 */ /* 0x000fe80003800200 */
        /* <DEDUP_REMOVED lines=9> */
.L_x_7:
[----:B------:R-:W-:Y:S05]  /*03c0*/  BSYNC.RECONVERGENT B0 ;  /* 0x0000000000007941 */ /* 0x000fea0003800200 */
.L_x_6:
[----:B------:R-:W3:Y:S01]  /*03d0*/  LDCU.64 UR6, c[0x0][0x888] ;  /* 0x00011100ff0677ac */ /* 0x000ee20008000a00 */
[----:B------:R-:W-:Y:S02]  /*03e0*/  UISETP.EQ.U32.AND UP1, UPT, UR4, URZ, UPT ;  /* 0x000000ff0400728c */ /* 0x000fe4000bf22070 */
[----:B------:R-:W-:Y:S02]  /*03f0*/  UPLOP3.LUT UP2, UPT, UPT, UPT, UPT, 0x80, 0x8 ;  /* 0x000000000008789c */ /* 0x000fe40003f4f070 */
[----:B---3--:R-:W-:-:S04]  /*0400*/  UISETP.NE.U32.AND UP0, UPT, UR6, URZ, UPT ;  /* 0x000000ff0600728c */ /* 0x008fc8000bf05070 */
[----:B------:R-:W-:-:S04]  /*0410*/  UISETP.NE.AND.EX UP0, UPT, UR7, URZ, UPT, UP0 ;  /* 0x000000ff0700728c */ /* 0x000fc8000bf05300 */
[----:B------:R-:W-:-:S04]  /*0420*/  UISETP.EQ.OR.EX UP3, UPT, UR5, URZ, !UP0, UP1 ;  /* 0x000000ff0500728c */ /* 0x000fc8000c762710 */
[----:B------:R-:W-:-:S05]  /*0430*/  UP2UR UR50, UPR, URZ, 0x8 ;  /* 0x00000008ff327883 */ /* 0x000fca0008000000 */
[----:B------:R-:W-:Y:S07]  /*0440*/  BRA.U !UP3, `(.L_x_8) ;  /* 0x000000010b207547 */ /* 0x000fee000b800000 */
[----:B------:R-:W-:Y:S01]  /*0450*/  UISETP.NE.U32.AND UP2, UPT, UR4, URZ, UPT ;  /* 0x000000ff0400728c */ /* 0x000fe2000bf45070 */
[----:B-----5:R-:W-:Y:S01]  /*0460*/  FSETP.NEU.AND P0, PT, R35, RZ, PT ;  /* 0x000000ff2300720b */ /* 0x020fe20003f0d000 */
[----:B------:R-:W-:Y:S02]  /*0470*/  USEL UR4, URZ, 0xffffffff, UP0 ;  /* 0xffffffffff047887 */ /* 0x000fe40008000000 */
[----:B------:R-:W-:-:S10]  /*0480*/  UISETP.NE.AND.EX UP2, UPT, UR5, URZ, UPT, UP2 ;  /* 0x000000ff0500728c */ /* 0x000fd4000bf45320 */
[----:B------:R-:W-:Y:S01]  /*0490*/  VOTEU.ANY UP1, P0 ;  /* 0x0000000000ff7886 */ /* 0x000fe20000020100 */
[----:B------:R-:W-:-:S04]  /*04a0*/  @!UP2 USEL UR4, URZ, 0xffffffff, UP1 ;  /* 0xffffffffff04a887 */ /* 0x000fc80008800000 */
[----:B------:R-:W-:-:S04]  /*04b0*/  ULOP3.LUT UR4, UR4, 0x1, URZ, 0xc0, !UPT ;  /* 0x0000000104047892 */ /* 0x000fc8000f8ec0ff */
[----:B------:R-:W-:-:S11]  /*04c0*/  UISETP.NE.U32.AND UP2, UPT, UR4, 0x1, UPT ;  /* 0x000000010400788c */ /* 0x000fd6000bf45070 */
.L_x_8:
[----:B-12---:R-:W1:Y:S01]  /*04d0*/  SHFL.IDX PT, R2, R69, RZ, 0x1f ;  /* 0x00001fff45027589 */ /* 0x006e6200000e0000 */
[----:B------:R-:W-:-:S04]  /*04e0*/  UISETP.NE.AND UP1, UPT, UR8, 0x2, UPT ;  /* 0x000000020800788c */ /* 0x000fc8000bf25270 */
[----:B------:R-:W-:Y:S01]  /*04f0*/  USEL UR6, URZ, 0x1, UP1 ;  /* 0x00000001ff067887 */ /* 0x000fe20008800000 */
[----:B-1----:R-:W-:-:S13]  /*0500*/  ISETP.NE.AND P0, PT, R2, RZ, PT ;  /* 0x000000ff0200720c */ /* 0x002fda0003f05270 */
[----:B------:R-:W-:Y:S05]  /*0510*/  @P0 BRA `(.L_x_9) ;  /* 0x0000000000480947 */ /* 0x000fea0003800000 */
[----:B------:R-:W1:Y:S01]  /*0520*/  S2UR UR5, SR_CgaCtaId ;  /* 0x00000000000579c3 */ /* 0x000e620000008800 */
[----:B------:R-:W-:Y:S01]  /*0530*/  UMOV UR7, 0x400 ;  /* 0x0000040000077882 */ /* 0x000fe20000000000 */
[----:B------:R-:W-:Y:S01]  /*0540*/  UMOV UR4, 0x1 ;  /* 0x0000000100047882 */ /* 0x000fe20000000000 */
[----:B------:R-:W-:Y:S01]  /*0550*/  ELECT P0, URZ, PT ;  /* 0x0000000000ff782f */ /* 0x000fe20003800000 */
[----:B------:R-:W-:-:S04]  /*0560*/  UIADD3 UR10, UPT, UPT, -UR4, 0x100000, URZ ;  /* 0x00100000040a7890 */ /* 0x000fc8000fffe1ff */
[----:B------:R-:W-:Y:S02]  /*0570*/  USHF.L.U32 UR11, UR10, 0xb, URZ ;  /* 0x0000000b0a0b7899 */ /* 0x000fe400080006ff */
[----:B------:R-:W-:Y:S02]  /*0580*/  USHF.L.U32 UR10, UR10, 0x1, URZ ;  /* 0x000000010a0a7899 */ /* 0x000fe400080006ff */
[----:B-1----:R-:W-:Y:S01]  /*0590*/  ULEA UR5, UR5, UR7, 0x18 ;  /* 0x0000000705057291 */ /* 0x002fe2000f8ec0ff */
[----:B------:R-:W1:Y:S11]  /*05a0*/  FENCE.VIEW.ASYNC.S ;  /* 0x00000000000073c6 */ /* 0x000e760000000000 */
[----:B-1----:R1:W2:Y:S01]  /*05b0*/  SYNCS.EXCH.64 URZ, [UR5], UR10 ;  /* 0x0000000a05ff75b2 */ /* 0x0022a20008000100 */
[----:B------:R1:W3:Y:S01]  /*05c0*/  SYNCS.EXCH.64 URZ, [UR5+0x20], UR10 ;  /* 0x0000200a05ff75b2 */ /* 0x0002e20008000100 */
[----:B------:R1:W4:Y:S01]  /*05d0*/  SYNCS.EXCH.64 URZ, [UR5+0x8], UR10 ;  /* 0x0000080a05ff75b2 */ /* 0x0003220008000100 */
[----:B------:R1:W1:Y:S01]  /*05e0*/  SYNCS.EXCH.64 URZ, [UR5+0x28], UR10 ;  /* 0x0000280a05ff75b2 */ /* 0x0002620008000100 */
[----:B------:R1:W1:Y:S01]  /*05f0*/  SYNCS.EXCH.64 URZ, [UR5+0x10], UR10 ;  /* 0x0000100a05ff75b2 */ /* 0x0002620008000100 */
[----:B------:R1:W1:Y:S01]  /*0600*/  SYNCS.EXCH.64 URZ, [UR5+0x30], UR10 ;  /* 0x0000300a05ff75b2 */ /* 0x0002620008000100 */
[----:B------:R1:W1:Y:S01]  /*0610*/  SYNCS.EXCH.64 URZ, [UR5+0x18], UR10 ;  /* 0x0000180a05ff75b2 */ /* 0x0002620008000100 */
[----:B------:R1:W1:Y:S01]  /*0620*/  SYNCS.EXCH.64 URZ, [UR5+0x38], UR10 ;  /* 0x0000380a05ff75b2 */ /* 0x0002620008000100 */
[----:B------:R-:W-:Y:S01]  /*0630*/  NOP ;  /* 0x0000000000007918 */ /* 0x000fe20000000000 */
.L_x_9:
[----:B------:R-:W2:Y:S01]  /*0640*/  SHFL.IDX PT, R2, R69, RZ, 0x1f ;  /* 0x00001fff45027589 */ /* 0x000ea200000e0000 */
[----:B------:R-:W-:Y:S01]  /*0650*/  NOP ;  /* 0x0000000000007918 */ /* 0x000fe20000000000 */
[----:B--2---:R-:W-:-:S13]  /*0660*/  ISETP.NE.AND P0, PT, R2, 0x1, PT ;  /* 0x000000010200780c */ /* 0x004fda0003f05270 */
[----:B------:R-:W-:Y:S05]  /*0670*/  @P0 BRA `(.L_x_10) ;  /* 0x0000000000580947 */ /* 0x000fea0003800000 */
[----:B------:R-:W2:Y:S01]  /*0680*/  S2UR UR7, SR_CgaCtaId ;  /* 0x00000000000779c3 */ /* 0x000ea20000008800 */
[----:B------:R-:W-:Y:S01]  /*0690*/  UMOV UR9, 0x400 ;  /* 0x0000040000097882 */ /* 0x000fe20000000000 */
[----:B-1----:R-:W-:Y:S01]  /*06a0*/  UMOV UR5, 0x20 ;  /* 0x0000002000057882 */ /* 0x002fe20000000000 */
[----:B------:R-:W-:Y:S01]  /*06b0*/  UMOV UR4, 0x80 ;  /* 0x0000008000047882 */ /* 0x000fe20000000000 */
[----:B------:R-:W-:-:S04]  /*06c0*/  UIADD3 UR10, UPT, UPT, -UR5, 0x100000, URZ ;  /* 0x00100000050a7890 */ /* 0x000fc8000fffe1ff */
[----:B------:R-:W-:Y:S02]  /*06d0*/  USHF.L.U32 UR11, UR10, 0xb, URZ ;  /* 0x0000000b0a0b7899 */ /* 0x000fe400080006ff */
[----:B------:R-:W-:Y:S02]  /*06e0*/  USHF.L.U32 UR10, UR10, 0x1, URZ ;  /* 0x000000010a0a7899 */ /* 0x000fe400080006ff */
[----:B------:R-:W-:-:S04]  /*06f0*/  UIADD3 UR4, UPT, UPT, -UR4, 0x100000, URZ ;  /* 0x0010000004047890 */ /* 0x000fc8000fffe1ff */
[----:B------:R-:W-:Y:S02]  /*0700*/  USHF.L.U32 UR5, UR4, 0xb, URZ ;  /* 0x0000000b04057899 */ /* 0x000fe400080006ff */
[----:B------:R-:W-:Y:S01]  /*0710*/  USHF.L.U32 UR4, UR4, 0x1, URZ ;  /* 0x0000000104047899 */ /* 0x000fe200080006ff */
[----:B------:R-:W-:Y:S01]  /*0720*/  ELECT P0, URZ, PT ;  /* 0x0000000000ff782f */ /* 0x000fe20003800000 */
[----:B--2---:R-:W-:Y:S01]  /*0730*/  ULEA UR7, UR7, UR9, 0x18 ;  /* 0x0000000907077291 */ /* 0x004fe2000f8ec0ff */
[----:B------:R-:W1:Y:S11]  /*0740*/  FENCE.VIEW.ASYNC.S ;  /* 0x00000000000073c6 */ /* 0x000e760000000000 */
[----:B-1----:R2:W1:Y:S01]  /*0750*/  SYNCS.EXCH.64 URZ, [UR7+0x40], UR10 ;  /* 0x0000400a07ff75b2 */ /* 0x0024620008000100 */
[----:B------:R2:W1:Y:S01]  /*0760*/  SYNCS.EXCH.64 URZ, [UR7+0x60], UR4 ;  /* 0x0000600407ff75b2 */ /* 0x0004620008000100 */
[----:B------:R2:W1:Y:S01]  /*0770*/  SYNCS.EXCH.64 URZ, [UR7+0x48], UR10 ;  /* 0x0000480a07ff75b2 */ /* 0x0004620008000100 */
[----:B------:R2:W1:Y:S01]  /*0780*/  SYNCS.EXCH.64 URZ, [UR7+0x68], UR4 ;  /* 0x0000680407ff75b2 */ /* 0x0004620008000100 */
[----:B------:R2:W1:Y:S01]  /*0790*/  SYNCS.EXCH.64 URZ, [UR7+0x50], UR10 ;  /* 0x0000500a07ff75b2 */ /* 0x0004620008000100 */
[----:B------:R2:W1:Y:S01]  /*07a0*/  SYNCS.EXCH.64 URZ, [UR7+0x70], UR4 ;  /* 0x0000700407ff75b2 */ /* 0x0004620008000100 */
[----:B------:R2:W1:Y:S01]  /*07b0*/  SYNCS.EXCH.64 URZ, [UR7+0x58], UR10 ;  /* 0x0000580a07ff75b2 */ /* 0x0004620008000100 */
[----:B------:R2:W1:Y:S02]  /*07c0*/  SYNCS.EXCH.64 URZ, [UR7+0x78], UR4 ;  /* 0x0000780407ff75b2 */ /* 0x0004640008000100 */
[----:B--2---:R-:W-:Y:S01]  /*07d0*/  NOP ;  /* 0x0000000000007918 */ /* 0x004fe20000000000 */
.L_x_10:
[----:B------:R-:W2:Y:S01]  /*07e0*/  SHFL.IDX PT, R2, R69, RZ, 0x1f ;  /* 0x00001fff45027589 */ /* 0x000ea200000e0000 */
[----:B------:R-:W-:Y:S01]  /*07f0*/  NOP ;  /* 0x0000000000007918 */ /* 0x000fe20000000000 */
[----:B--2---:R-:W-:-:S13]  /*0800*/  ISETP.NE.AND P0, PT, R2, 0x3, PT ;  /* 0x000000030200780c */ /* 0x004fda0003f05270 */
[----:B------:R-:W-:Y:S05]  /*0810*/  @P0 BRA `(.L_x_11) ;  /* 0x0000000000300947 */ /* 0x000fea0003800000 */
[----:B-1----:R-:W1:Y:S01]  /*0820*/  S2UR UR5, SR_CgaCtaId ;  /* 0x00000000000579c3 */ /* 0x002e620000008800 */
        /* <DEDUP_REMOVED lines=8> */
[----:B-1----:R2:W1:Y:S01]  /*08b0*/  SYNCS.EXCH.64 URZ, [UR5+0x80], UR10 ;  /* 0x0000800a05ff75b2 */ /* 0x0024620008000100 */
[----:B------:R2:W1:Y:S02]  /*08c0*/  SYNCS.EXCH.64 URZ, [UR5+0x88], UR10 ;  /* 0x0000880a05ff75b2 */ /* 0x0004640008000100 */
[----:B--2---:R-:W-:Y:S01]  /*08d0*/  NOP ;  /* 0x0000000000007918 */ /* 0x004fe20000000000 */
.L_x_11:
[----:B------:R-:W2:Y:S01]  /*08e0*/  SHFL.IDX PT, R2, R69, RZ, 0x1f ;  /* 0x00001fff45027589 */ /* 0x000ea200000e0000 */
[----:B------:R-:W-:Y:S01]  /*08f0*/  NOP ;  /* 0x0000000000007918 */ /* 0x000fe20000000000 */
[----:B--2---:R-:W-:-:S13]  /*0900*/  ISETP.NE.AND P0, PT, R2, 0x4, PT ;  /* 0x000000040200780c */ /* 0x004fda0003f05270 */
[----:B------:R-:W-:Y:S05]  /*0910*/  @P0 BRA `(.L_x_12) ;  /* 0x00000000004c0947 */ /* 0x000fea0003800000 */
[----:B-1----:R-:W1:Y:S01]  /*0920*/  S2UR UR5, SR_CgaCtaId ;  /* 0x00000000000579c3 */ /* 0x002e620000008800 */
[----:B------:R-:W-:Y:S01]  /*0930*/  UMOV UR9, 0x100 ;  /* 0x0000010000097882 */ /* 0x000fe20000000000 */
[----:B------:R-:W-:Y:S01]  /*0940*/  UMOV UR7, 0x400 ;  /* 0x0000040000077882 */ /* 0x000fe20000000000 */
[----:B------:R-:W-:Y:S01]  /*0950*/  USEL UR9, UR9, 0xe0, UP2 ;  /* 0x000000e009097887 */ /* 0x000fe20009000000 */
[----:B------:R-:W-:Y:S01]  /*0960*/  UMOV UR4, 0x1 ;  /* 0x0000000100047882 */ /* 0x000fe20000000000 */
[----:B------:R-:W-:Y:S01]  /*0970*/  ELECT P0, URZ, PT ;  /* 0x0000000000ff782f */ /* 0x000fe20003800000 */
[----:B------:R-:W-:-:S04]  /*0980*/  UIADD3 UR10, UPT, UPT, -UR4, 0x100000, URZ ;  /* 0x00100000040a7890 */ /* 0x000fc8000fffe1ff */
[----:B------:R-:W-:Y:S02]  /*0990*/  USHF.L.U32 UR11, UR10, 0xb, URZ ;  /* 0x0000000b0a0b7899 */ /* 0x000fe400080006ff */
[----:B------:R-:W-:Y:S02]  /*09a0*/  USHF.L.U32 UR10, UR10, 0x1, URZ ;  /* 0x000000010a0a7899 */ /* 0x000fe400080006ff */
[----:B------:R-:W-:-:S04]  /*09b0*/  UIADD3 UR12, UPT, UPT, -UR9, 0x100000, URZ ;  /* 0x00100000090c7890 */ /* 0x000fc8000fffe1ff */
[----:B------:R-:W-:Y:S02]  /*09c0*/  USHF.L.U32 UR13, UR12, 0xb, URZ ;  /* 0x0000000b0c0d7899 */ /* 0x000fe400080006ff */
[----:B------:R-:W-:Y:S02]  /*09d0*/  USHF.L.U32 UR12, UR12, 0x1, URZ ;  /* 0x000000010c0c7899 */ /* 0x000fe400080006ff */
[----:B-1----:R-:W-:Y:S01]  /*09e0*/  ULEA UR5, UR5, UR7, 0x18 ;  /* 0x0000000705057291 */ /* 0x002fe2000f8ec0ff */
[----:B------:R-:W1:Y:S11]  /*09f0*/  FENCE.VIEW.ASYNC.S ;  /* 0x00000000000073c6 */ /* 0x000e760000000000 */
[----:B-1----:R2:W1:Y:S01]  /*0a00*/  SYNCS.EXCH.64 URZ, [UR5+0x90], UR10 ;  /* 0x0000900a05ff75b2 */ /* 0x0024620008000100 */
[----:B------:R2:W1:Y:S01]  /*0a10*/  SYNCS.EXCH.64 URZ, [UR5+0xa0], UR12 ;  /* 0x0000a00c05ff75b2 */ /* 0x0004620008000100 */
[----:B------:R2:W1:Y:S01]  /*0a20*/  SYNCS.EXCH.64 URZ, [UR5+0x98], UR10 ;  /* 0x0000980a05ff75b2 */ /* 0x0004620008000100 */
[----:B------:R2:W1:Y:S02]  /*0a30*/  SYNCS.EXCH.64 URZ, [UR5+0xa8], UR12 ;  /* 0x0000a80c05ff75b2 */ /* 0x0004640008000100 */
[----:B--2---:R-:W-:Y:S01]  /*0a40*/  NOP ;  /* 0x0000000000007918 */ /* 0x004fe20000000000 */
.L_x_12:
        /* <DEDUP_REMOVED lines=26> */
.L_x_13:
        /* <DEDUP_REMOVED lines=18> */
.L_x_14:
[----:B-1----:R-:W1:Y:S01]  /*0d10*/  S2UR UR5, SR_CTAID.X ;  /* 0x00000000000579c3 */ /* 0x002e620000002500 */
[----:B------:R-:W-:-:S05]  /*0d20*/  CS2R.32 R63, SR_CgaSize ;  /* 0x00000000003f7805 */ /* 0x000fca0000008a00 */
[----:B------:R-:W-:-:S05]  /*0d30*/  IMAD R63, R63, -0xa0, RZ ;  /* 0xffffff603f3f7824 */ /* 0x000fca00078e02ff */
[----:B------:R-:W-:-:S14]  /*0d40*/  R2UR UR9, R63 ;  /* 0x000000003f0972ca */ /* 0x000fdc00000e0000 */
[----:B------:R-:W2:Y:S01]  /*0d50*/  LDCU UR9, c[0x0][UR9+0x2b0] ;  /* 0x00005600090977ac */ /* 0x000ea20008000800 */
[----:B------:R-:W-:Y:S01]  /*0d60*/  NOP ;  /* 0x0000000000007918 */ /* 0x000fe20000000000 */
[----:B------:R-:W-:-:S05]  /*0d70*/  CS2R.32 R63, SR_CgaSize ;  /* 0x00000000003f7805 */ /* 0x000fca0000008a00 */
[----:B------:R-:W-:-:S05]  /*0d80*/  IMAD R63, R63, -0xa0, RZ ;  /* 0xffffff603f3f7824 */ /* 0x000fca00078e02ff */
[----:B------:R-:W-:-:S14]  /*0d90*/  R2UR UR7, R63 ;  /* 0x000000003f0772ca */ /* 0x000fdc00000e0000 */
[----:B------:R-:W3:Y:S01]  /*0da0*/  LDCU UR7, c[0x0][UR7+0x2b4] ;  /* 0x00005680070777ac */ /* 0x000ee20008000800 */
[----:B------:R-:W4:Y:S08]  /*0db0*/  S2UR UR4, SR_CTAID.Y ;  /* 0x00000000000479c3 */ /* 0x000f300000002600 */
[----:B------:R-:W3:Y:S01]  /*0dc0*/  LDC R10, c[0x0][0xb24] ;  /* 0x0002c900ff0a7b82 */ /* 0x000ee20000000800 */
[----:B-1----:R-:W-:-:S02]  /*0dd0*/  I2FP.F32.U32 R63, UR5 ;  /* 0x00000005003f7c45 */ /* 0x002fc40008201000 */
[----:B------:R-:W-:-:S05]  /*0de0*/  CS2R.32 R3, SR_CgaSize ;  /* 0x0000000000037805 */ /* 0x000fca0000008a00 */
[----:B------:R-:W-:-:S06]  /*0df0*/  IMAD R3, R3, -0xa0, RZ ;  /* 0xffffff6003037824 */ /* 0x000fcc00078e02ff */
[----:B------:R-:W1:Y:S01]  /*0e00*/  LDC R3, c[0x0][R3+0x2a0] ;  /* 0x0000a80003037b82 */ /* 0x000e620000000800 */
[----:B------:R-:W-:Y:S01]  /*0e10*/  MOV R15, UR5 ;  /* 0x00000005000f7c02 */ /* 0x000fe20008000f00 */
[----:B--2---:R-:W-:Y:S01]  /*0e20*/  FMUL R63, R63, UR9 ;  /* 0x000000093f3f7c20 */ /* 0x004fe20008400000 */
[----:B----4-:R-:W-:Y:S02]  /*0e30*/  I2FP.F32.U32 R62, UR4 ;  /* 0x00000004003e7c45 */ /* 0x010fe40008201000 */
[----:B------:R-:W-:-:S05]  /*0e40*/  CS2R.32 R2, SR_CgaSize ;  /* 0x0000000000027805 */ /* 0x000fca0000008a00 */
[----:B------:R-:W-:-:S06]  /*0e50*/  IMAD R2, R2, -0xa0, RZ ;  /* 0xffffff6002027824 */ /* 0x000fcc00078e02ff */
[----:B------:R-:W2:Y:S01]  /*0e60*/  LDC R2, c[0x0][R2+0x2a4] ;  /* 0x0000a90002027b82 */ /* 0x000ea20000000800 */
[----:B------:R-:W-:Y:S01]  /*0e70*/  MOV R14, UR4 ;  /* 0x00000004000e7c02 */ /* 0x000fe20008000f00 */
[----:B------:R-:W4:Y:S01]  /*0e80*/  F2I.U32.TRUNC.NTZ R63, R63 ;  /* 0x0000003f003f7305 */ /* 0x000f22000020f000 */
[----:B---3--:R-:W-:-:S05]  /*0e90*/  FMUL R62, R62, UR7 ;  /* 0x000000073e3e7c20 */ /* 0x008fca0008400000 */
[----:B------:R-:W-:Y:S01]  /*0ea0*/  BAR.SYNC.DEFER_BLOCKING 0x0 ;  /* 0x0000000000007b1d */ /* 0x000fe20000010000 */
[----:B------:R-:W-:-:S05]  /*0eb0*/  ISETP.GE.AND P0, PT, R10, 0x1, PT ;  /* 0x000000010a00780c */ /* 0x000fca0003f06270 */
[----:B------:R-:W3:Y:S02]  /*0ec0*/  F2I.U32.TRUNC.NTZ R62, R62 ;  /* 0x0000003e003e7305 */ /* 0x000ee4000020f000 */
[----:B------:R-:W2:Y:S01]  /*0ed0*/  S2UR UR36, SR_CTAID.Z ;  /* 0x00000000002479c3 */ /* 0x000ea20000002700 */
[----:B----4-:R-:W-:-:S05]  /*0ee0*/  IADD3 R63, PT, PT, -R63, RZ, RZ ;  /* 0x000000ff3f3f7210 */ /* 0x010fca0007ffe1ff */
[----:B-1----:R-:W-:Y:S01]  /*0ef0*/  IMAD R63, R3, R63, UR5 ;  /* 0x00000005033f7e24 */ /* 0x002fe2000f8e023f */
[----:B---3--:R-:W-:-:S05]  /*0f00*/  IADD3 R62, PT, PT, -R62, RZ, RZ ;  /* 0x000000ff3e3e7210 */ /* 0x008fca0007ffe1ff */
[----:B--2---:R-:W-:Y:S01]  /*0f10*/  IMAD R62, R2, R62, UR4 ;  /* 0x00000004023e7e24 */ /* 0x004fe2000f8e023e */
[----:B------:R-:W-:Y:S06]  /*0f20*/  @!P0 BRA `(.L_x_15) ;  /* 0x0000000000b88947 */ /* 0x000fec0003800000 */
[----:B------:R-:W1:Y:S01]  /*0f30*/  LDC.64 R4, c[0x0][0xb18] ;  /* 0x0002c600ff047b82 */ /* 0x000e620000000a00 */
[----:B------:R-:W-:-:S07]  /*0f40*/  ISETP.NE.AND P0, PT, R10, 0x1, PT ;  /* 0x000000010a00780c */ /* 0x000fce0003f05270 */
[----:B------:R-:W2:Y:S08]  /*0f50*/  LDC R9, c[0x0][0xb0c] ;  /* 0x0002c300ff097b82 */ /* 0x000eb00000000800 */
[----:B------:R-:W3:Y:S08]  /*0f60*/  LDC R12, c[0x0][0x370] ;  /* 0x0000dc00ff0c7b82 */ /* 0x000ef00000000800 */
[----:B------:R-:W4:Y:S01]  /*0f70*/  LDC R11, c[0x0][0x374] ;  /* 0x0000dd00ff0b7b82 */ /* 0x000f220000000800 */
[----:B-1----:R-:W-:-:S07]  /*0f80*/  ISETP.NE.AND P1, PT, R4, 0x1, PT ;  /* 0x000000010400780c */ /* 0x002fce0003f25270 */
[----:B------:R-:W3:Y:S01]  /*0f90*/  LDC.64 R6, c[0x0][0xb10] ;  /* 0x0002c400ff067b82 */ /* 0x000ee20000000a00 */
[----:B--2---:R-:W-:-:S07]  /*0fa0*/  ISETP.NE.AND P2, PT, R9, 0x1, PT ;  /* 0x000000010900780c */ /* 0x004fce0003f45270 */
[----:B------:R-:W1:Y:S08]  /*0fb0*/  LDC R8, c[0x0][0xb20] ;  /* 0x0002c800ff087b82 */ /* 0x000e700000000800 */
[----:B------:R-:W2:Y:S01]  /*0fc0*/  LDC.64 R2, c[0x0][0xb28] ;  /* 0x0002ca00ff027b82 */ /* 0x000ea20000000a00 */
[----:B----4-:R-:W-:-:S04]  /*0fd0*/  IMAD.HI.U32 R13, R11, R5, RZ ;  /* 0x000000050b0d7227 */ /* 0x010fc800078e00ff */
[----:B------:R-:W-:-:S04]  /*0fe0*/  IMAD.HI.U32 R5, R14, R5, RZ ;  /* 0x000000050e057227 */ /* 0x000fc800078e00ff */
[----:B---3--:R-:W-:-:S05]  /*0ff0*/  IMAD.HI.U32 R16, R12, R6, RZ ;  /* 0x000000060c107227 */ /* 0x008fca00078e00ff */
[-C--:B------:R-:W-:Y:S01]  /*1000*/  @P2 SHF.R.U32.HI R12, RZ, R7.reuse, R16 ;  /* 0x00000007ff0c2219 */ /* 0x080fe20000011610 */
[----:B------:R-:W-:Y:S01]  /*1010*/  IMAD.HI.U32 R16, R15, R6, RZ ;  /* 0x000000060f107227 */ /* 0x000fe200078e00ff */
[-C--:B-1----:R-:W-:Y:S02]  /*1020*/  @P1 SHF.R.U32.HI R11, RZ, R8.reuse, R13 ;  /* 0x00000008ff0b1219 */ /* 0x082fe4000001160d */
[----:B------:R-:W-:Y:S02]  /*1030*/  SHF.R.U32.HI R5, RZ, R8, R5 ;  /* 0x00000008ff057219 */ /* 0x000fe40000011605 */
[----:B------:R-:W-:Y:S02]  /*1040*/  SHF.R.U32.HI R16, RZ, R7, R16 ;  /* 0x00000007ff107219 */ /* 0x000fe40000011610 */
[----:B------:R-:W-:Y:S01]  /*1050*/  SEL R5, R14, R5, !P1 ;  /* 0x000000050e057207 */ /* 0x000fe20004800000 */
[----:B--2---:R-:W-:Y:S01]  /*1060*/  IMAD.HI.U32 R13, R11, R2, RZ ;  /* 0x000000020b0d7227 */ /* 0x004fe200078e00ff */
[----:B------:R-:W-:-:S03]  /*1070*/  SEL R16, R15, R16, !P2 ;  /* 0x000000100f107207 */ /* 0x000fc60005000000 */
[----:B------:R-:W-:Y:S01]  /*1080*/  IMAD.HI.U32 R6, R12, R2, RZ ;  /* 0x000000020c067227 */ /* 0x000fe200078e00ff */
[----:B------:R-:W-:-:S04]  /*1090*/  @P0 SHF.R.U32.HI R11, RZ, R3, R13 ;  /* 0x00000003ff0b0219 */ /* 0x000fc8000001160d */
[----:B------:R-:W-:Y:S01]  /*10a0*/  @P0 SHF.R.U32.HI R12, RZ, R3, R6 ;  /* 0x00000003ff0c0219 */ /* 0x000fe20000011606 */
[----:B------:R-:W-:-:S04]  /*10b0*/  IMAD R11, R11, R10, RZ ;  /* 0x0000000a0b0b7224 */ /* 0x000fc800078e02ff */
[----:B------:R-:W-:Y:S01]  /*10c0*/  IMAD R6, R12, R10, RZ ;  /* 0x0000000a0c067224 */ /* 0x000fe200078e02ff */
[----:B------:R-:W-:-:S04]  /*10d0*/  ISETP.GE.AND P1, PT, R5, R11, PT ;  /* 0x0000000b0500720c */ /* 0x000fc80003f26270 */
[----:B------:R-:W-:Y:S01]  /*10e0*/  ISETP.GE.OR P1, PT, R16, R6, P1 ;  /* 0x000000061000720c */ /* 0x000fe20000f26670 */
[----:B------:R-:W-:-:S05]  /*10f0*/  IMAD.HI.U32 R6, R5, R2, RZ ;  /* 0x0000000205067227 */ /* 0x000fca00078e00ff */
[----:B------:R-:W-:-:S04]  /*1100*/  SHF.R.U32.HI R6, RZ, R3, R6 ;  /* 0x00000003ff067219 */ /* 0x000fc80000011606 */
[----:B------:R-:W-:-:S03]  /*1110*/  SEL R6, R5, R6, !P0 ;  /* 0x0000000605067207 */ /* 0x000fc60004000000 */
[----:B------:R-:W-:Y:S01]  /*1120*/  @!P1 IMAD.HI.U32 R7, R16, R2, RZ ;  /* 0x0000000210079227 */ /* 0x000fe200078e00ff */
[----:B------:R-:W-:-:S04]  /*1130*/  IADD3 R2, PT, PT, -R6, RZ, RZ ;  /* 0x000000ff06027210 */ /* 0x000fc80007ffe1ff */
[----:B------:R-:W-:Y:S01]  /*1140*/  @!P1 SHF.R.U32.HI R3, RZ, R3, R7 ;  /* 0x00000003ff039219 */ /* 0x000fe20000011607 */
[----:B------:R-:W-:Y:S01]  /*1150*/  IMAD R2, R10, R2, R5 ;  /* 0x000000020a027224 */ /* 0x000fe200078e0205 */
[----:B------:R-:W-:Y:S02]  /*1160*/  IADD3 R7, PT, PT, -R5, RZ, RZ ;  /* 0x000000ff05077210 */ /* 0x000fe40007ffe1ff */
[----:B------:R-:W-:-:S03]  /*1170*/  @!P1 SEL R3, R16, R3, !P0 ;  /* 0x0000000310039207 */ /* 0x000fc60004000000 */
[----:B------:R-:W-:Y:S02]  /*1180*/  IMAD R7, R4, R7, R14 ;  /* 0x0000000704077224 */ /* 0x000fe400078e020e */
[--C-:B------:R-:W-:Y:S02]  /*1190*/  @!P1 IMAD.IADD R6, R6, 0x1, -R3.reuse ;  /* 0x0000000106069824 */ /* 0x100fe400078e0a03 */
[----:B------:R-:W-:Y:S01]  /*11a0*/  @!P1 IMAD R3, R2, R12, R3 ;  /* 0x0000000c02039224 */ /* 0x000fe200078e0203 */
[----:B------:R-:W-:Y:S01]  /*11b0*/  IADD3 R2, PT, PT, -R16, RZ, RZ ;  /* 0x000000ff10027210 */ /* 0x000fe20007ffe1ff */
[----:B------:R-:W-:Y:S02]  /*11c0*/  @!P1 IMAD R5, R6, R10, R16 ;  /* 0x0000000a06059224 */ /* 0x000fe400078e0210 */
[----:B------:R-:W-:Y:S02]  /*11d0*/  @!P1 IMAD.MOV.U32 R16, RZ, RZ, R3 ;  /* 0x000000ffff109224 */ /* 0x000fe400078e0003 */
[----:B------:R-:W-:-:S02]  /*11e0*/  IMAD R2, R9, R2, R15 ;  /* 0x0000000209027224 */ /* 0x000fc400078e020f */
[----:B------:R-:W-:Y:S02]  /*11f0*/  IMAD R14, R5, R4, R7 ;  /* 0x00000004050e7224 */ /* 0x000fe400078e0207 */
[----:B------:R-:W-:Y:S02]  /*1200*/  IMAD R15, R16, R9, R2 ;  /* 0x00000009100f7224 */ /* 0x000fe400078e0202 */
.L_x_15:
[----:B------:R-:W1:Y:S01]  /*1210*/  LDCU UR4, c[0x0][0xb30] ;  /* 0x00016600ff0477ac */ /* 0x000e620008000800 */
[----:B------:R-:W2:Y:S08]  /*1220*/  S2UR UR37, SR_CgaCtaId ;  /* 0x00000000002579c3 */ /* 0x000eb00000008800 */
[----:B------:R-:W3:Y:S01]  /*1230*/  LDC R26, c[0x0][0xb24] ;  /* 0x0002c900ff1a7b82 */ /* 0x000ee20000000800 */
[----:B-1----:R-:W-:-:S09]  /*1240*/  UISETP.NE.AND UP1, UPT, UR4, 0x1, UPT ;  /* 0x000000010400788c */ /* 0x002fd2000bf25270 */
[----:B--2---:R-:W-:Y:S05]  /*1250*/  BRA.U UP1, `(.L_x_16) ;  /* 0x0000000101407547 */ /* 0x004fea000b800000 */
[----:B------:R-:W1:Y:S08]  /*1260*/  LDC.64 R4, c[0x0][0xb10] ;  /* 0x0002c400ff047b82 */ /* 0x000e700000000a00 */
[----:B------:R-:W2:Y:S08]  /*1270*/  LDC.64 R2, c[0x0][0xb18] ;  /* 0x0002c600ff027b82 */ /* 0x000eb00000000a00 */
[----:B------:R-:W4:Y:S08]  /*1280*/  LDC R6, c[0x0][0xb20] ;  /* 0x0002c800ff067b82 */ /* 0x000f300000000800 */
[----:B------:R-:W3:Y:S01]  /*1290*/  LDC R7, c[0x0][0xb0c] ;  /* 0x0002c300ff077b82 */ /* 0x000ee20000000800 */
[----:B-1----:R-:W-:-:S05]  /*12a0*/  IMAD.HI.U32 R4, R15, R4, RZ ;  /* 0x000000040f047227 */ /* 0x002fca00078e00ff */
[----:B------:R-:W-:Y:S01]  /*12b0*/  SHF.R.U32.HI R4, RZ, R5, R4 ;  /* 0x00000005ff047219 */ /* 0x000fe20000011604 */
[----:B--2---:R-:W-:Y:S01]  /*12c0*/  IMAD.HI.U32 R3, R14, R3, RZ ;  /* 0x000000030e037227 */ /* 0x004fe200078e00ff */
[----:B------:R-:W-:-:S04]  /*12d0*/  ISETP.NE.AND P0, PT, R2, 0x1, PT ;  /* 0x000000010200780c */ /* 0x000fc80003f05270 */
[----:B----4-:R-:W-:-:S04]  /*12e0*/  SHF.R.U32.HI R3, RZ, R6, R3 ;  /* 0x00000006ff037219 */ /* 0x010fc80000011603 */
[----:B------:R-:W-:Y:S02]  /*12f0*/  SEL R3, R14, R3, !P0 ;  /* 0x000000030e037207 */ /* 0x000fe40004000000 */
[----:B---3--:R-:W-:-:S04]  /*1300*/  ISETP.NE.AND P1, PT, R7, 0x1, PT ;  /* 0x000000010700780c */ /* 0x008fc80003f25270 */
[----:B------:R-:W-:-:S05]  /*1310*/  SEL R4, R15, R4, !P1 ;  /* 0x000000040f047207 */ /* 0x000fca0004800000 */
[----:B------:R-:W-:Y:S02]  /*1320*/  IMAD.IADD R5, R3, 0x1, -R4 ;  /* 0x0000000103057824 */ /* 0x000fe400078e0a04 */
[----:B------:R-:W-:Y:S02]  /*1330*/  IMAD.IADD R3, R4, 0x1, -R3 ;  /* 0x0000000104037824 */ /* 0x000fe400078e0a03 */
[----:B------:R-:W-:Y:S02]  /*1340*/  IMAD R15, R5, R7, R15 ;  /* 0x00000007050f7224 */ /* 0x000fe400078e020f */
[----:B------:R-:W-:-:S07]  /*1350*/  IMAD R14, R3, R2, R14 ;  /* 0x00000002030e7224 */ /* 0x000fce00078e020e */
.L_x_16:
[----:B------:R-:W-:Y:S01]  /*1360*/  BAR.SYNC.DEFER_BLOCKING 0x0 ;  /* 0x0000000000007b1d */ /* 0x000fe20000010000 */
[----:B------:R-:W-:Y:S01]  /*1370*/  UISETP.NE.AND UP1, UPT, UR8, 0x2, UPT ;  /* 0x000000020800788c */ /* 0x000fe2000bf25270 */
[----:B------:R-:W-:Y:S02]  /*1380*/  ISETP.NE.OR P5, PT, R0, 0x2, !P5 ;  /* 0x000000020000780c */ /* 0x000fe40006fa5670 */
[----:B------:R-:W-:-:S06]  /*1390*/  LOP3.LUT R2, R76, 0x1f, RZ, 0xc0, !PT ;  /* 0x0000001f4c027812 */ /* 0x000fcc00078ec0ff */
[----:B------:R-:W-:Y:S05]  /*13a0*/  BRA.U UP1, `(.L_x_17) ;  /* 0x00000011015c7547 */ /* 0x000fea000b800000 */
[----:B------:R-:W1:Y:S01]  /*13b0*/  LDCU UR13, c[0x0][0x38c] ;  /* 0x00007180ff0d77ac */ /* 0x000e620008000800 */
[----:B------:R-:W2:Y:S01]  /*13c0*/  LDC R8, c[0x0][0x370] ;  /* 0x0000dc00ff087b82 */ /* 0x000ea20000000800 */
[----:B------:R-:W-:Y:S01]  /*13d0*/  PLOP3.LUT P1, PT, PT, PT, UP2, 0x80, 0x8 ;  /* 0x000000000008781c */ /* 0x000fe20003f2f028 */
[----:B------:R-:W-:Y:S01]  /*13e0*/  IMAD.MOV.U32 R17, RZ, RZ, 0x1 ;  /* 0x00000001ff117424 */ /* 0x000fe200078e00ff */
[----:B------:R-:W-:Y:S01]  /*13f0*/  ISETP.EQ.OR P4, PT, R2, RZ, P5 ;  /* 0x000000ff0200720c */ /* 0x000fe20002f82670 */
[----:B------:R-:W-:Y:S01]  /*1400*/  IMAD.MOV.U32 R16, RZ, RZ, RZ ;  /* 0x000000ffff107224 */ /* 0x000fe200078e00ff */
[----:B------:R-:W-:Y:S02]  /*1410*/  PLOP3.LUT P1, PT, P1, PT, PT, 0x8, 0x80 ;  /* 0x000000000080781c */ /* 0x000fe40000f2e170 */
[----:B------:R-:W-:Y:S01]  /*1420*/  CS2R R12, SRZ ;  /* 0x00000000000c7805 */ /* 0x000fe2000001ff00 */
[----:B------:R-:W-:Y:S01]  /*1430*/  IMAD.MOV.U32 R11, RZ, RZ, 0x1 ;  /* 0x00000001ff0b7424 */ /* 0x000fe200078e00ff */
[----:B------:R-:W4:Y:S01]  /*1440*/  LDC R0, c[0x0][0x374] ;  /* 0x0000dd00ff007b82 */ /* 0x000f220000000800 */
[----:B------:R-:W2:Y:S01]  /*1450*/  LDCU.64 UR22, c[0x0][0x348] ;  /* 0x00006900ff1677ac */ /* 0x000ea20008000a00 */
[----:B------:R-:W-:Y:S01]  /*1460*/  UMOV UR6, URZ ;  /* 0x000000ff00067c82 */ /* 0x000fe20008000000 */
[----:B-1----:R-:W-:-:S04]  /*1470*/  UIADD3 UR5, UPT, UPT, UR13, 0x1f, URZ ;  /* 0x0000001f0d057890 */ /* 0x002fc8000fffe0ff */
[----:B------:R-:W-:-:S04]  /*1480*/  USHF.R.S32.HI UR4, URZ, 0x1f, UR5 ;  /* 0x0000001fff047899 */ /* 0x000fc80008011405 */
[----:B------:R-:W-:-:S04]  /*1490*/  ULEA.HI UR4, UR4, UR5, URZ, 0x5 ;  /* 0x0000000504047291 */ /* 0x000fc8000f8f28ff */
[----:B------:R-:W-:Y:S02]  /*14a0*/  USHF.R.S32.HI UR15, URZ, 0x5, UR4 ;  /* 0x00000005ff0f7899 */ /* 0x000fe40008011404 */
[----:B------:R-:W-:Y:S02]  /*14b0*/  UIADD3 UR4, UPT, UPT, UR13, -0x1, URZ ;  /* 0xffffffff0d047890 */ /* 0x000fe4000fffe0ff */
[----:B------:R-:W-:Y:S02]  /*14c0*/  UISETP.LT.U32.AND UP0, UPT, UR15, 0x4, UPT ;  /* 0x000000040f00788c */ /* 0x000fe4000bf01070 */
[----:B------:R-:W-:Y:S02]  /*14d0*/  UISETP.GE.U32.AND UP1, UPT, UR4, -0x3f, UPT ;  /* 0xffffffc10400788c */ /* 0x000fe4000bf26070 */
[----:B------:R-:W-:Y:S02]  /*14e0*/  USEL UR14, UR15, 0x4, UP0 ;  /* 0x000000040f0e7887 */ /* 0x000fe40008000000 */
[----:B------:R-:W-:-:S02]  /*14f0*/  UIADD3 UR13, UPT, UPT, UR13, 0x3e, URZ ;  /* 0x0000003e0d0d7890 */ /* 0x000fc4000fffe0ff */
[----:B------:R-:W-:Y:S02]  /*1500*/  UIADD3 UR5, UPT, UPT, UR14, -0x1, URZ ;  /* 0xffffffff0e057890 */ /* 0x000fe4000fffe0ff */
[----:B------:R-:W-:-:S03]  /*1510*/  UIADD3 UR7, UPT, UPT, UR15, -UR14, URZ ;  /* 0x8000000e0f077290 */ /* 0x000fc6000fffe0ff */
[----:B------:R-:W-:-:S04]  /*1520*/  @UP1 UIADD3 UR5, UPT, UPT, UR14, URZ, URZ ;  /* 0x000000ff0e051290 */ /* 0x000fc8000fffe0ff */
[----:B--2---:R-:W-:-:S12]  /*1530*/  UIADD3 UR5, UPT, UPT, UR5, 0x1, URZ ;  /* 0x0000000105057890 */ /* 0x004fd8000fffe0ff */
.L_x_35:
[----:B------:R-:W-:Y:S01]  /*1540*/  UISETP.NE.AND UP0, UPT, UR37, URZ, UPT ;  /* 0x000000ff2500728c */ /* 0x000fe2000bf05270 */
[----:B------:R-:W1:Y:S08]  /*1550*/  S2UR UR37, SR_CgaCtaId ;  /* 0x00000000002579c3 */ /* 0x000e700000008800 */
[----:B------:R-:W-:Y:S05]  /*1560*/  BRA.U UP0, `(.L_x_18) ;  /* 0x0000000100347547 */ /* 0x000fea000b800000 */
[----:B------:R-:W2:Y:S01]  /*1570*/  S2R R2, SR_CgaCtaId ;  /* 0x0000000000027919 */ /* 0x000ea20000008800 */
[----:B------:R-:W-:-:S04]  /*1580*/  MOV R3, 0x400 ;  /* 0x0000040000037802 */ /* 0x000fc80000000f00 */
[----:B--2---:R-:W-:Y:S02]  /*1590*/  LEA R2, R2, R3, 0x18 ;  /* 0x0000000302027211 */ /* 0x004fe400078ec0ff */
[----:B------:R-:W-:-:S03]  /*15a0*/  SHF.L.U32 R3, R11, 0x1f, RZ ;  /* 0x0000001f0b037819 */ /* 0x000fc600000006ff */
[----:B------:R-:W-:-:S04]  /*15b0*/  IMAD R2, R12, 0x8, R2 ;  /* 0x000000080c027824 */ /* 0x000fc800078e0202 */
[----:B------:R-:W2:Y:S02]  /*15c0*/  SYNCS.PHASECHK.TRANS64.TRYWAIT P0, [R2+URZ+0x100], R3 ;  /* 0x00010003020075a7 */ /* 0x000ea400080011ff */
[----:B--2---:R-:W-:Y:S05]  /*15d0*/  @!P0 BRA `(.L_x_19) ;  /* 0x0000009800408947 */ /* 0x004fea0003800000 */
.L_x_167:
[----:B------:R-:W-:Y:S01]  /*15e0*/  VIADD R12, R12, 0x1 ;  /* 0x000000010c0c7836 */ /* 0x000fe20000000000 */
[----:B------:R2:W-:Y:S04]  /*15f0*/  SYNCS.ARRIVE.TRANS64.A1T0 RZ, [R2+URZ+0xf0], RZ ;  /* 0x0000f0ff02ff79a7 */ /* 0x0005e800081000ff */
[----:B------:R-:W-:-:S04]  /*1600*/  ISETP.NE.AND P0, PT, R12, 0x2, PT ;  /* 0x000000020c00780c */ /* 0x000fc80003f05270 */
[----:B------:R-:W-:Y:S02]  /*1610*/  SEL R12, R12, RZ, P0 ;  /* 0x000000ff0c0c7207 */ /* 0x000fe40000000000 */
[----:B--2---:R-:W-:-:S04]  /*1620*/  SEL R2, RZ, 0x1, P0 ;  /* 0x00000001ff027807 */ /* 0x004fc80000000000 */
[----:B------:R-:W-:-:S07]  /*1630*/  LOP3.LUT R11, R11, R2, RZ, 0x3c, !PT ;  /* 0x000000020b0b7212 */ /* 0x000fce00078e3cff */
.L_x_18:
[----:B------:R-:W-:Y:S01]  /*1640*/  UMOV UR4, 0x400 ;  /* 0x0000040000047882 */ /* 0x000fe20000000000 */
[----:B------:R-:W-:Y:S01]  /*1650*/  SHF.L.U32 R2, R17, 0x1f, RZ ;  /* 0x0000001f11027819 */ /* 0x000fe200000006ff */
[----:B-1----:R-:W-:Y:S01]  /*1660*/  ULEA UR4, UR37, UR4, 0x18 ;  /* 0x0000000425047291 */ /* 0x002fe2000f8ec0ff */
[----:B------:R-:W-:Y:S01]  /*1670*/  R2UR UR35, R15 ;  /* 0x000000000f2372ca */ /* 0x000fe200000e0000 */
[----:B------:R-:W-:Y:S01]  /*1680*/  UISETP.GE.U32.AND UP0, UPT, UR13, 0x3f, UPT ;  /* 0x0000003f0d00788c */ /* 0x000fe2000bf06070 */
[----:B------:R-:W-:Y:S01]  /*1690*/  R2UR UR11, R14 ;  /* 0x000000000e0b72ca */ /* 0x000fe200000e0000 */
[----:B------:R-:W-:Y:S01]  /*16a0*/  ULEA UR8, UR6, UR4, 0x3 ;  /* 0x0000000406087291 */ /* 0x000fe2000f8e18ff */
[----:B------:R-:W-:-:S08]  /*16b0*/  UMOV UR24, URZ ;  /* 0x000000ff00187c82 */ /* 0x000fd00008000000 */
[----:B------:R1:W2:Y:S01]  /*16c0*/  SYNCS.PHASECHK.TRANS64.TRYWAIT P0, [UR8+0x20], R2 ;  /* 0x00002002ff0075a7 */ /* 0x0002a20008001108 */
[----:B------:R-:W-:Y:S02]  /*16d0*/  USHF.L.U32 UR35, UR35, 0x6, URZ ;  /* 0x0000000623237899 */ /* 0x000fe400080006ff */
[----:B------:R-:W-:Y:S01]  /*16e0*/  USHF.L.U32 UR11, UR11, 0x8, URZ ;  /* 0x000000080b0b7899 */ /* 0x000fe200080006ff */
[----:B------:R-:W-:Y:S11]  /*16f0*/  BRA.U !UP0, `(.L_x_20) ;  /* 0x0000000108a87547 */ /* 0x000ff6000b800000 */
[----:B------:R-:W-:Y:S01]  /*1700*/  UMOV UR16, URZ ;  /* 0x000000ff00107c82 */ /* 0x000fe20008000000 */
[----:B------:R-:W-:-:S05]  /*1710*/  UMOV UR17, UR6 ;  /* 0x0000000600117c82 */ /* 0x000fca0008000000 */
.L_x_25:
[----:B-1----:R-:W-:Y:S01]  /*1720*/  ULEA UR33, UR17, UR4, 0x3 ;  /* 0x0000000411217291 */ /* 0x002fe2000f8e18ff */
[----:B--2---:R-:W-:Y:S01]  /*1730*/  @!P5 MOV R3, 0xa000 ;  /* 0x0000a0000003d802 */ /* 0x004fe20000000f00 */
[----:B--2---:R-:W-:Y:S10]  /*1740*/  @P0 BRA `(.L_x_21) ;  /* 0x00000000000c0947 */ /* 0x004ff40003800000 */
[----:B------:R-:W-:-:S04]  /*1750*/  SHF.L.U32 R4, R17, 0x1f, RZ ;  /* 0x0000001f11047819 */ /* 0x000fc800000006ff */
[----:B------:R-:W2:Y:S02]  /*1760*/  SYNCS.PHASECHK.TRANS64.TRYWAIT P0, [UR33+0x20], R4 ;  /* 0x00002004ff0075a7 */ /* 0x000ea40008001121 */
[----:B--2---:R-:W-:Y:S05]  /*1770*/  @!P0 BRA `(.L_x_22) ;  /* 0x0000009400ec8947 */ /* 0x004fea0003800000 */
.L_x_21:
[----:B------:R2:W-:Y:S01]  /*1780*/  @!P5 SYNCS.ARRIVE.TRANS64 RZ, [UR33], R3 ;  /* 0x00000003ffffd9a7 */ /* 0x0005e20008000021 */
[----:B------:R-:W-:Y:S04]  /*1790*/  BSSY.RECONVERGENT B0, `(.L_x_23) ;  /* 0x0000003000007945 */ /* 0x000fe80003800200 */
[----:B------:R-:W-:Y:S05]  /*17a0*/  @P4 BRA `(.L_x_24) ;  /* 0x0000000000044947 */ /* 0x000fea0003800000 */
[----:B------:R-:W-:Y:S05]  /*17b0*/  BPT.TRAP 0x1 ;  /* 0x000000040000795c */ /* 0x000fea0000300000 */
.L_x_24:
[----:B------:R-:W-:Y:S05]  /*17c0*/  BSYNC.RECONVERGENT B0 ;  /* 0x0000000000007941 */ /* 0x000fea0003800200 */
.L_x_23:
[----:B------:R-:W-:Y:S02]  /*17d0*/  UIADD3 UR6, UPT, UPT, UR17, 0x1, URZ ;  /* 0x0000000111067890 */ /* 0x000fe4000fffe0ff */
[----:B------:R-:W-:Y:S02]  /*17e0*/  ULEA UR32, UR17, UR4, 0xd ;  /* 0x0000000411207291 */ /* 0x000fe4000f8e68ff */
[----:B------:R-:W-:Y:S02]  /*17f0*/  UISETP.NE.AND UP0, UPT, UR6, 0x4, UPT ;  /* 0x000000040600788c */ /* 0x000fe4000bf05270 */
[----:B------:R-:W-:Y:S02]  /*1800*/  UIADD3 UR26, UP1, UPT, UR22, 0x80, URZ ;  /* 0x00000080161a7890 */ /* 0x000fe4000ff3e0ff */
[----:B------:R-:W-:Y:S02]  /*1810*/  USEL UR9, URZ, 0x1, UP0 ;  /* 0x00000001ff097887 */ /* 0x000fe40008000000 */
[----:B------:R-:W-:-:S02]  /*1820*/  USEL UR6, UR6, URZ, UP0 ;  /* 0x000000ff06067287 */ /* 0x000fc40008000000 */
[----:B------:R-:W-:Y:S02]  /*1830*/  UIADD3 UR20, UP0, UPT, UR22, 0x180, URZ ;  /* 0x0000018016147890 */ /* 0x000fe4000ff1e0ff */
[----:B------:R-:W-:Y:S01]  /*1840*/  ULEA UR8, UR6, UR4, 0x3 ;  /* 0x0000000406087291 */ /* 0x000fe2000f8e18ff */
[----:B------:R-:W-:Y:S01]  /*1850*/  LOP3.LUT R17, R17, UR9, RZ, 0x3c, !PT ;  /* 0x0000000911117c12 */ /* 0x000fe2000f8e3cff */
[----:B------:R-:W-:Y:S02]  /*1860*/  USHF.L.U32 UR34, UR16, 0x5, URZ ;  /* 0x0000000510227899 */ /* 0x000fe400080006ff */
[----:B------:R-:W-:Y:S01]  /*1870*/  UIADD3.X UR27, UPT, UPT, URZ, UR23, URZ, UP1, !UPT ;  /* 0x00000017ff1b7290 */ /* 0x000fe20008ffe4ff */
[----:B-1----:R-:W-:Y:S01]  /*1880*/  SHF.L.U32 R2, R17, 0x1f, RZ ;  /* 0x0000001f11027819 */ /* 0x002fe200000006ff */
[----:B------:R-:W-:Y:S02]  /*1890*/  UIADD3 UR32, UPT, UPT, UR32, 0x8800, URZ ;  /* 0x0000880020207890 */ /* 0x000fe4000fffe0ff */
[----:B------:R-:W-:Y:S01]  /*18a0*/  UIADD3.X UR21, UPT, UPT, URZ, UR23, URZ, UP0, !UPT ;  /* 0x00000017ff157290 */ /* 0x000fe200087fe4ff */
[----:B------:R1:W1:Y:S01]  /*18b0*/  SYNCS.PHASECHK.TRANS64.TRYWAIT P0, [UR8+0x20], R2 ;  /* 0x00002002ff0075a7 */ /* 0x0002620008001108 */
[----:B------:R-:W-:Y:S01]  /*18c0*/  ULEA UR8, UR17, UR4, 0xf ;  /* 0x0000000411087291 */ /* 0x000fe2000f8e78ff */
[----:B------:R-:W-:Y:S01]  /*18d0*/  UMOV UR18, 0x0 ;  /* 0x0000000000127882 */ /* 0x000fe20000000000 */
[----:B------:R-:W-:-:S02]  /*18e0*/  UMOV UR19, 0x10000000 ;  /* 0x1000000000137882 */ /* 0x000fc40000000000 */
[----:B------:R-:W-:Y:S01]  /*18f0*/  UIADD3 UR8, UPT, UPT, UR8, 0x10800, URZ ;  /* 0x0001080008087890 */ /* 0x000fe2000fffe0ff */
[----:B------:R1:W-:Y:S01]  /*1900*/  UTMALDG.3D [UR32], [UR26], desc[UR18] ;  /* 0x000012201a0075b4 */ /* 0x0003e20008011000 */
[----:B------:R-:W-:Y:S01]  /*1910*/  UMOV UR12, UR36 ;  /* 0x00000024000c7c82 */ /* 0x000fe20008000000 */
[----:B------:R-:W-:Y:S01]  /*1920*/  UMOV UR9, UR33 ;  /* 0x0000002100097c82 */ /* 0x000fe20008000000 */
[----:B------:R-:W-:Y:S01]  /*1930*/  UMOV UR10, UR34 ;  /* 0x00000022000a7c82 */ /* 0x000fe20008000000 */
[----:B------:R-:W-:Y:S01]  /*1940*/  UIADD3 UR16, UPT, UPT, UR16, 0x1, URZ ;  /* 0x0000000110107890 */ /* 0x000fe2000fffe0ff */
[----:B------:R-:W-:Y:S01]  /*1950*/  UMOV UR24, UR5 ;  /* 0x0000000500187c82 */ /* 0x000fe20008000000 */
[----:B------:R-:W-:Y:S02]  /*1960*/  UMOV UR17, UR6 ;  /* 0x0000000600117c82 */ /* 0x000fe40008000000 */
[----:B------:R1:W-:Y:S01]  /*1970*/  UTMALDG.3D [UR8], [UR20], desc[UR18] ;  /* 0x00001208140075b4 */ /* 0x0003e20008011000 */
[----:B------:R-:W-:-:S09]  /*1980*/  UISETP.NE.AND UP0, UPT, UR16, UR5, UPT ;  /* 0x000000051000728c */ /* 0x000fd2000bf05270 */
[----:B------:R-:W-:Y:S05]  /*1990*/  BRA.U UP0, `(.L_x_25) ;  /* 0xfffffffd00607547 */ /* 0x000fea000b83ffff */
.L_x_20:
[----:B-1----:R-:W-:Y:S01]  /*19a0*/  ULEA UR8, UR6, UR4, 0x3 ;  /* 0x0000000406087291 */ /* 0x002fe2000f8e18ff */
[----:B------:R-:W-:Y:S01]  /*19b0*/  SHF.L.U32 R2, R17, 0x1f, RZ ;  /* 0x0000001f11027819 */ /* 0x000fe200000006ff */
[----:B------:R-:W-:Y:S01]  /*19c0*/  @!P1 SYNCS.ARRIVE.TRANS64.A1T0 RZ, [UR4+0x88], RZ ;  /* 0x000088ffffff99a7 */ /* 0x000fe20008100004 */
[----:B------:R-:W-:-:S06]  /*19d0*/  UISETP.GT.AND UP0, UPT, UR15, UR14, UPT ;  /* 0x0000000e0f00728c */ /* 0x000fcc000bf04270 */
[----:B--2---:R1:W2:Y:S03]  /*19e0*/  SYNCS.PHASECHK.TRANS64.TRYWAIT P0, [UR8+0x20], R2 ;  /* 0x00002002ff0075a7 */ /* 0x0042a60008001108 */
[----:B------:R-:W-:Y:S05]  /*19f0*/  BRA.U !UP0, `(.L_x_26) ;  /* 0x0000000108ac7547 */ /* 0x000fea000b800000 */
[----:B------:R-:W-:Y:S01]  /*1a00*/  UIADD3 UR21, UPT, UPT, UR7, UR24, URZ ;  /* 0x0000001807157290 */ /* 0x000fe2000fffe0ff */
[----:B------:R-:W-:-:S11]  /*1a10*/  UMOV UR25, UR6 ;  /* 0x0000000600197c82 */ /* 0x000fd60008000000 */
.L_x_31:
[----:B-1----:R-:W-:Y:S01]  /*1a20*/  ULEA UR17, UR25, UR4, 0x3 ;  /* 0x0000000419117291 */ /* 0x002fe2000f8e18ff */
[----:B--2---:R-:W-:Y:S01]  /*1a30*/  @!P5 MOV R3, 0xa000 ;  /* 0x0000a0000003d802 */ /* 0x004fe20000000f00 */
[----:B--2---:R-:W-:Y:S10]  /*1a40*/  @P0 BRA `(.L_x_27) ;  /* 0x00000000000c0947 */ /* 0x004ff40003800000 */
[----:B------:R-:W-:-:S04]  /*1a50*/  SHF.L.U32 R4, R17, 0x1f, RZ ;  /* 0x0000001f11047819 */ /* 0x000fc800000006ff */
[----:B------:R-:W2:Y:S02]  /*1a60*/  SYNCS.PHASECHK.TRANS64.TRYWAIT P0, [UR17+0x20], R4 ;  /* 0x00002004ff0075a7 */ /* 0x000ea40008001111 */
[----:B--2---:R-:W-:Y:S05]  /*1a70*/  @!P0 BRA `(.L_x_28) ;  /* 0x0000009400448947 */ /* 0x004fea0003800000 */
.L_x_27:
[----:B------:R2:W-:Y:S01]  /*1a80*/  @!P5 SYNCS.ARRIVE.TRANS64 RZ, [UR17], R3 ;  /* 0x00000003ffffd9a7 */ /* 0x0005e20008000011 */
[----:B------:R-:W-:Y:S04]  /*1a90*/  BSSY.RECONVERGENT B0, `(.L_x_29) ;  /* 0x0000003000007945 */ /* 0x000fe80003800200 */
[----:B------:R-:W-:Y:S05]  /*1aa0*/  @P4 BRA `(.L_x_30) ;  /* 0x0000000000044947 */ /* 0x000fea0003800000 */
[----:B------:R-:W-:Y:S05]  /*1ab0*/  BPT.TRAP 0x1 ;  /* 0x000000040000795c */ /* 0x000fea0000300000 */
.L_x_30:
[----:B------:R-:W-:Y:S05]  /*1ac0*/  BSYNC.RECONVERGENT B0 ;  /* 0x0000000000007941 */ /* 0x000fea0003800200 */
.L_x_29:
        /* <DEDUP_REMOVED lines=10> */
[----:B------:R-:W-:Y:S01]  /*1b70*/  UIADD3 UR16, UPT, UPT, UR16, 0x8800, URZ ;  /* 0x0000880010107890 */ /* 0x000fe2000fffe0ff */
[----:B-1----:R-:W-:Y:S01]  /*1b80*/  SHF.L.U32 R2, R17, 0x1f, RZ ;  /* 0x0000001f11027819 */ /* 0x002fe200000006ff */
[----:B------:R-:W-:Y:S02]  /*1b90*/  UIADD3.X UR31, UPT, UPT, URZ, UR23, URZ, UP1, !UPT ;  /* 0x00000017ff1f7290 */ /* 0x000fe40008ffe4ff */
[----:B------:R-:W-:Y:S01]  /*1ba0*/  UIADD3.X UR29, UPT, UPT, URZ, UR23, URZ, UP0, !UPT ;  /* 0x00000017ff1d7290 */ /* 0x000fe200087fe4ff */
[----:B------:R1:W1:Y:S01]  /*1bb0*/  SYNCS.PHASECHK.TRANS64.TRYWAIT P0, [UR8+0x20], R2 ;  /* 0x00002002ff0075a7 */ /* 0x0002620008001108 */
[----:B------:R-:W-:Y:S01]  /*1bc0*/  ULEA UR8, UR25, UR4, 0xf ;  /* 0x0000000419087291 */ /* 0x000fe2000f8e78ff */
[----:B------:R-:W-:Y:S01]  /*1bd0*/  UMOV UR26, 0x0 ;  /* 0x00000000001a7882 */ /* 0x000fe20000000000 */
[----:B------:R-:W-:-:S02]  /*1be0*/  UMOV UR27, 0x10000000 ;  /* 0x10000000001b7882 */ /* 0x000fc40000000000 */
[----:B------:R-:W-:Y:S01]  /*1bf0*/  UIADD3 UR8, UPT, UPT, UR8, 0x10800, URZ ;  /* 0x0001080008087890 */ /* 0x000fe2000fffe0ff */
[----:B------:R-:W-:Y:S01]  /*1c00*/  UMOV UR19, UR35 ;  /* 0x0000002300137c82 */ /* 0x000fe20008000000 */
[----:B------:R-:W-:Y:S01]  /*1c10*/  UMOV UR20, UR36 ;  /* 0x0000002400147c82 */ /* 0x000fe20008000000 */
[----:B------:R-:W-:Y:S01]  /*1c20*/  UMOV UR12, UR36 ;  /* 0x00000024000c7c82 */ /* 0x000fe20008000000 */
[----:B------:R-:W-:Y:S01]  /*1c30*/  UMOV UR9, UR17 ;  /* 0x0000001100097c82 */ /* 0x000fe20008000000 */
[----:B------:R-:W-:Y:S01]  /*1c40*/  UMOV UR10, UR18 ;  /* 0x00000012000a7c82 */ /* 0x000fe20008000000 */
[----:B------:R1:W-:Y:S01]  /*1c50*/  UTMALDG.3D [UR16], [UR30], desc[UR26] ;  /* 0x00001a101e0075b4 */ /* 0x0003e20008011000 */
[----:B------:R-:W-:Y:S01]  /*1c60*/  UIADD3 UR24, UPT, UPT, UR24, 0x1, URZ ;  /* 0x0000000118187890 */ /* 0x000fe2000fffe0ff */
[----:B------:R-:W-:-:S03]  /*1c70*/  UMOV UR25, UR6 ;  /* 0x0000000600197c82 */ /* 0x000fc60008000000 */
[----:B------:R-:W-:Y:S01]  /*1c80*/  UISETP.NE.AND UP0, UPT, UR24, UR21, UPT ;  /* 0x000000151800728c */ /* 0x000fe2000bf05270 */
[----:B------:R1:W-:Y:S08]  /*1c90*/  UTMALDG.3D [UR8], [UR28], desc[UR26] ;  /* 0x00001a081c0075b4 */ /* 0x0003f00008011000 */
[----:B------:R-:W-:Y:S05]  /*1ca0*/  BRA.U UP0, `(.L_x_31) ;  /* 0xfffffffd005c7547 */ /* 0x000fea000b83ffff */
.L_x_26:
[C---:B-1----:R-:W-:Y:S01]  /*1cb0*/  LEA R2, R16.reuse, UR4, 0x3 ;  /* 0x0000000410027c11 */ /* 0x042fe2000f8e18ff */
[----:B------:R-:W-:Y:S01]  /*1cc0*/  NOP ;  /* 0x0000000000007918 */ /* 0x000fe20000000000 */
[----:B--2---:R-:W-:Y:S02]  /*1cd0*/  SHF.L.U32 R3, R13, 0x1f, RZ ;  /* 0x0000001f0d037819 */ /* 0x004fe400000006ff */
[----:B------:R-:W-:Y:S02]  /*1ce0*/  LEA R4, R16, UR4, 0x4 ;  /* 0x0000000410047c11 */ /* 0x000fe4000f8e20ff */
[----:B------:R-:W1:Y:S02]  /*1cf0*/  SYNCS.PHASECHK.TRANS64.TRYWAIT P0, [R2+URZ+0x90], R3 ;  /* 0x00009003020075a7 */ /* 0x000e6400080011ff */
[----:B-1----:R-:W-:Y:S05]  /*1d00*/  @!P0 BRA `(.L_x_32) ;  /* 0x0000009000b88947 */ /* 0x002fea0003800000 */
.L_x_170:
[----:B------:R-:W2:Y:S01]  /*1d10*/  LDS.128 R4, [R4+0x120] ;  /* 0x0001200004047984 */ /* 0x000ea20000000c00 */
[----:B---3--:R-:W-:Y:S01]  /*1d20*/  ISETP.GE.AND P0, PT, R26, 0x1, PT ;  /* 0x000000011a00780c */ /* 0x008fe20003f06270 */
[----:B-1----:R-:W-:Y:S01]  /*1d30*/  VIADD R2, R2, 0xa0 ;  /* 0x000000a002027836 */ /* 0x002fe20000000000 */
[----:B------:R-:W-:Y:S01]  /*1d40*/  @!PT LDS RZ, [RZ] ;  /* 0x00000000fffff984 */ /* 0x000fe20000000800 */
[----:B------:R-:W-:Y:S01]  /*1d50*/  @!PT LDS RZ, [RZ] ;  /* 0x00000000fffff984 */ /* 0x000fe20000000800 */
[----:B------:R-:W-:Y:S01]  /*1d60*/  @!PT LDS RZ, [RZ] ;  /* 0x00000000fffff984 */ /* 0x000fe20000000800 */
[----:B------:R-:W-:Y:S01]  /*1d70*/  @!PT LDS RZ, [RZ] ;  /* 0x00000000fffff984 */ /* 0x000fe20000000800 */
[----:B------:R1:W-:Y:S06]  /*1d80*/  MEMBAR.ALL.CTA ;  /* 0x0000000000007992 */ /* 0x0003ec0000008000 */
[----:B-1----:R-:W1:Y:S01]  /*1d90*/  FENCE.VIEW.ASYNC.S ;  /* 0x00000000000073c6 */ /* 0x002e620000000000 */
[----:B------:R-:W-:-:S04]  /*1da0*/  PRMT R2, RZ, 0x654, R2 ;  /* 0x00000654ff027816 */ /* 0x000fc80000000002 */
[----:B-1----:R1:W-:Y:S01]  /*1db0*/  SYNCS.ARRIVE.TRANS64.RED.A1T0 RZ, [R2+URZ], RZ ;  /* 0x000000ff02ff79a7 */ /* 0x0023e200081004ff */
[----:B--2---:R-:W-:-:S13]  /*1dc0*/  LOP3.LUT P2, RZ, R6, 0x1, RZ, 0xc0, !PT ;  /* 0x0000000106ff7812 */ /* 0x004fda000784c0ff */
[----:B------:R-:W-:Y:S01]  /*1dd0*/  @P2 SHF.R.U32.HI R3, RZ, 0x10, R5 ;  /* 0x00000010ff032819 */ /* 0x000fe20000011605 */
[----:B------:R-:W-:Y:S01]  /*1de0*/  VOTEU.ANY UP0, P2 ;  /* 0x0000000000ff7886 */ /* 0x000fe20001000100 */
[----:B------:R-:W-:Y:S02]  /*1df0*/  @P2 MOV R10, R4 ;  /* 0x00000004000a2202 */ /* 0x000fe40000000f00 */
[----:B------:R-:W-:Y:S02]  /*1e00*/  @P2 R2UR.BROADCAST UR8, R3 ;  /* 0x00000000030822ca */ /* 0x000fe400008e0000 */
[----:B------:R-:W-:-:S11]  /*1e10*/  @P2 LOP3.LUT R9, R5, 0xffff, RZ, 0xc0, !PT ;  /* 0x0000ffff05092812 */ /* 0x000fd600078ec0ff */
[----:B------:R-:W-:Y:S01]  /*1e20*/  @UP0 UMOV UR36, UR8 ;  /* 0x0000000800240c82 */ /* 0x000fe20008000000 */
[----:B-1----:R-:W-:Y:S05]  /*1e30*/  @!P0 BRA `(.L_x_33) ;  /* 0x0000000000b88947 */ /* 0x002fea0003800000 */
[----:B------:R-:W4:Y:S01]  /*1e40*/  LDC.64 R4, c[0x0][0xb18] ;  /* 0x0002c600ff047b82 */ /* 0x000f220000000a00 */
[----:B------:R-:W-:-:S07]  /*1e50*/  ISETP.NE.AND P3, PT, R26, 0x1, PT ;  /* 0x000000011a00780c */ /* 0x000fce0003f65270 */
[----:B------:R-:W1:Y:S08]  /*1e60*/  LDC.64 R6, c[0x0][0xb10] ;  /* 0x0002c400ff067b82 */ /* 0x000e700000000a00 */
[----:B------:R-:W2:Y:S08]  /*1e70*/  LDC R14, c[0x0][0xb20] ;  /* 0x0002c800ff0e7b82 */ /* 0x000eb00000000800 */
[----:B------:R-:W3:Y:S01]  /*1e80*/  LDC R15, c[0x0][0xb0c] ;  /* 0x0002c300ff0f7b82 */ /* 0x000ee20000000800 */
[----:B----4-:R-:W-:Y:S01]  /*1e90*/  IMAD.HI.U32 R19, R0, R5, RZ ;  /* 0x0000000500137227 */ /* 0x010fe200078e00ff */
[----:B------:R-:W-:-:S03]  /*1ea0*/  ISETP.NE.AND P0, PT, R4, 0x1, PT ;  /* 0x000000010400780c */ /* 0x000fc60003f05270 */
[----:B------:R-:W-:-:S03]  /*1eb0*/  IMAD.HI.U32 R5, R9, R5, RZ ;  /* 0x0000000509057227 */ /* 0x000fc600078e00ff */
[----:B------:R-:W4:Y:S01]  /*1ec0*/  LDC.64 R2, c[0x0][0xb28] ;  /* 0x0002ca00ff027b82 */ /* 0x000f220000000a00 */
[----:B-1----:R-:W-:-:S04]  /*1ed0*/  IMAD.HI.U32 R20, R8, R6, RZ ;  /* 0x0000000608147227 */ /* 0x002fc800078e00ff */
[----:B------:R-:W-:Y:S01]  /*1ee0*/  IMAD.HI.U32 R21, R10, R6, RZ ;  /* 0x000000060a157227 */ /* 0x000fe200078e00ff */
[----:B------:R-:W-:Y:S02]  /*1ef0*/  SHF.R.U32.HI R20, RZ, R7, R20 ;  /* 0x00000007ff147219 */ /* 0x000fe40000011614 */
[-C--:B--2---:R-:W-:Y:S02]  /*1f00*/  SHF.R.U32.HI R19, RZ, R14.reuse, R19 ;  /* 0x0000000eff137219 */ /* 0x084fe40000011613 */
[----:B------:R-:W-:Y:S02]  /*1f10*/  SHF.R.U32.HI R5, RZ, R14, R5 ;  /* 0x0000000eff057219 */ /* 0x000fe40000011605 */
[----:B------:R-:W-:Y:S02]  /*1f20*/  SEL R19, R0, R19, !P0 ;  /* 0x0000001300137207 */ /* 0x000fe40004000000 */
[----:B------:R-:W-:Y:S02]  /*1f30*/  SHF.R.U32.HI R21, RZ, R7, R21 ;  /* 0x00000007ff157219 */ /* 0x000fe40000011615 */
[----:B---3--:R-:W-:-:S02]  /*1f40*/  ISETP.NE.AND P1, PT, R15, 0x1, PT ;  /* 0x000000010f00780c */ /* 0x008fc40003f25270 */
[----:B------:R-:W-:Y:S02]  /*1f50*/  SEL R5, R9, R5, !P0 ;  /* 0x0000000509057207 */ /* 0x000fe40004000000 */
[----:B------:R-:W-:Y:S02]  /*1f60*/  SEL R20, R8, R20, !P1 ;  /* 0x0000001408147207 */ /* 0x000fe40004800000 */
[----:B------:R-:W-:Y:S01]  /*1f70*/  SEL R21, R10, R21, !P1 ;  /* 0x000000150a157207 */ /* 0x000fe20004800000 */
[----:B----4-:R-:W-:-:S04]  /*1f80*/  IMAD.HI.U32 R18, R19, R2, RZ ;  /* 0x0000000213127227 */ /* 0x010fc800078e00ff */
        /* <DEDUP_REMOVED lines=10> */
[----:B------:R-:W-:-:S04]  /*2030*/  @!P0 IMAD.HI.U32 R7, R21, R2, RZ ;  /* 0x0000000215078227 */ /* 0x000fc800078e00ff */
[----:B------:R-:W-:Y:S01]  /*2040*/  IMAD.MOV R2, RZ, RZ, -R6 ;  /* 0x000000ffff027224 */ /* 0x000fe200078e0a06 */
[----:B------:R-:W-:Y:S02]  /*2050*/  @!P0 SHF.R.U32.HI R3, RZ, R3, R7 ;  /* 0x00000003ff038219 */ /* 0x000fe40000011607 */
[----:B------:R-:W-:Y:S01]  /*2060*/  IADD3 R7, PT, PT, -R5, RZ, RZ ;  /* 0x000000ff05077210 */ /* 0x000fe20007ffe1ff */
[----:B------:R-:W-:Y:S01]  /*2070*/  IMAD R2, R26, R2, R5 ;  /* 0x000000021a027224 */ /* 0x000fe200078e0205 */
        /* <DEDUP_REMOVED lines=10> */
.L_x_33:
[----:B------:R-:W1:Y:S02]  /*2120*/  LDCU UR8, c[0x0][0xb30] ;  /* 0x00016600ff0877ac */ /* 0x000e640008000800 */
[----:B-1----:R-:W-:-:S09]  /*2130*/  UISETP.NE.AND UP0, UPT, UR8, 0x1, UPT ;  /* 0x000000010800788c */ /* 0x002fd2000bf05270 */
[----:B------:R-:W-:Y:S05]  /*2140*/  BRA.U UP0, `(.L_x_34) ;  /* 0x0000000100407547 */ /* 0x000fea000b800000 */
[----:B------:R-:W1:Y:S08]  /*2150*/  LDC.64 R4, c[0x0][0xb10] ;  /* 0x0002c400ff047b82 */ /* 0x000e700000000a00 */
[----:B------:R-:W2:Y:S08]  /*2160*/  LDC.64 R2, c[0x0][0xb18] ;  /* 0x0002c600ff027b82 */ /* 0x000eb00000000a00 */
[----:B------:R-:W3:Y:S08]  /*2170*/  LDC R6, c[0x0][0xb20] ;  /* 0x0002c800ff067b82 */ /* 0x000ef00000000800 */
[----:B------:R-:W4:Y:S01]  /*2180*/  LDC R7, c[0x0][0xb0c] ;  /* 0x0002c300ff077b82 */ /* 0x000f220000000800 */
[----:B-1----:R-:W-:-:S05]  /*2190*/  IMAD.HI.U32 R4, R10, R4, RZ ;  /* 0x000000040a047227 */ /* 0x002fca00078e00ff */
[----:B------:R-:W-:Y:S01]  /*21a0*/  SHF.R.U32.HI R4, RZ, R5, R4 ;  /* 0x00000005ff047219 */ /* 0x000fe20000011604 */
[----:B--2---:R-:W-:Y:S01]  /*21b0*/  IMAD.HI.U32 R3, R9, R3, RZ ;  /* 0x0000000309037227 */ /* 0x004fe200078e00ff */
[----:B------:R-:W-:-:S04]  /*21c0*/  ISETP.NE.AND P0, PT, R2, 0x1, PT ;  /* 0x000000010200780c */ /* 0x000fc80003f05270 */
[----:B---3--:R-:W-:-:S04]  /*21d0*/  SHF.R.U32.HI R3, RZ, R6, R3 ;  /* 0x00000006ff037219 */ /* 0x008fc80000011603 */
[----:B------:R-:W-:Y:S02]  /*21e0*/  SEL R3, R9, R3, !P0 ;  /* 0x0000000309037207 */ /* 0x000fe40004000000 */
[----:B----4-:R-:W-:-:S04]  /*21f0*/  ISETP.NE.AND P1, PT, R7, 0x1, PT ;  /* 0x000000010700780c */ /* 0x010fc80003f25270 */
[----:B------:R-:W-:-:S05]  /*2200*/  SEL R4, R10, R4, !P1 ;  /* 0x000000040a047207 */ /* 0x000fca0004800000 */
[----:B------:R-:W-:Y:S02]  /*2210*/  IMAD.IADD R5, R3, 0x1, -R4 ;  /* 0x0000000103057824 */ /* 0x000fe400078e0a04 */
[----:B------:R-:W-:Y:S02]  /*2220*/  IMAD.IADD R3, R4, 0x1, -R3 ;  /* 0x0000000104037824 */ /* 0x000fe400078e0a03 */
[----:B------:R-:W-:Y:S02]  /*2230*/  IMAD R10, R5, R7, R10 ;  /* 0x00000007050a7224 */ /* 0x000fe400078e020a */
[----:B------:R-:W-:-:S07]  /*2240*/  IMAD R9, R3, R2, R9 ;  /* 0x0000000203097224 */ /* 0x000fce00078e0209 */
.L_x_34:
[----:B------:R-:W-:Y:S01]  /*2250*/  VIADD R16, R16, 0x1 ;  /* 0x0000000110107836 */ /* 0x000fe20000000000 */
[----:B------:R-:W-:Y:S01]  /*2260*/  PLOP3.LUT P1, PT, PT, PT, PT, 0x80, 0x8 ;  /* 0x000000000008781c */ /* 0x000fe20003f2f070 */
[----:B------:R-:W-:Y:S02]  /*2270*/  IMAD.IADD R15, R10, 0x1, R63 ;  /* 0x000000010a0f7824 */ /* 0x000fe400078e023f */
[----:B------:R-:W-:Y:S01]  /*2280*/  IMAD.IADD R14, R9, 0x1, R62 ;  /* 0x00000001090e7824 */ /* 0x000fe200078e023e */
[----:B------:R-:W-:-:S04]  /*2290*/  ISETP.NE.AND P0, PT, R16, 0x2, PT ;  /* 0x000000021000780c */ /* 0x000fc80003f05270 */
[----:B------:R-:W-:Y:S02]  /*22a0*/  SEL R2, RZ, 0x1, P0 ;  /* 0x00000001ff027807 */ /* 0x000fe40000000000 */
[----:B------:R-:W-:Y:S02]  /*22b0*/  SEL R16, R16, RZ, P0 ;  /* 0x000000ff10107207 */ /* 0x000fe40000000000 */
[----:B------:R-:W-:Y:S01]  /*22c0*/  LOP3.LUT R13, R13, R2, RZ, 0x3c, !PT ;  /* 0x000000020d0d7212 */ /* 0x000fe200078e3cff */
[----:B------:R-:W-:Y:S06]  /*22d0*/  @P2 BRA `(.L_x_35) ;  /* 0xfffffff000982947 */ /* 0x000fec000383ffff */
[----:B------:R-:W-:Y:S01]  /*22e0*/  UIADD3 UR4, UPT, UPT, UR4, 0x20, URZ ;  /* 0x0000002004047890 */ /* 0x000fe2000fffe0ff */
[----:B------:R-:W-:-:S03]  /*22f0*/  SHF.L.U32 R2, R17, 0x1f, RZ ;  /* 0x0000001f11027819 */ /* 0x000fc600000006ff */
[----:B------:R-:W-:-:S09]  /*2300*/  ULEA UR5, UR6, UR4, 0x3 ;  /* 0x0000000406057291 */ /* 0x000fd2000f8e18ff */
[----:B------:R-:W1:Y:S02]  /*2310*/  SYNCS.PHASECHK.TRANS64.TRYWAIT P0, [UR5], R2 ;  /* 0x00000002ff0075a7 */ /* 0x000e640008001105 */
[----:B-1----:R-:W-:Y:S05]  /*2320*/  @!P0 BRA `(.L_x_36) ;  /* 0x0000008c00448947 */ /* 0x002fea0003800000 */
.L_x_172:
[----:B------:R-:W-:-:S04]  /*2330*/  UIADD3 UR6, UPT, UPT, UR6, 0x1, URZ ;  /* 0x0000000106067890 */ /* 0x000fc8000fffe0ff */
[----:B------:R-:W-:-:S04]  /*2340*/  UISETP.NE.AND UP0, UPT, UR6, 0x4, UPT ;  /* 0x000000040600788c */ /* 0x000fc8000bf05270 */
[----:B------:R-:W-:Y:S02]  /*2350*/  USEL UR7, URZ, 0x1, UP0 ;  /* 0x00000001ff077887 */ /* 0x000fe40008000000 */
[----:B------:R-:W-:-:S04]  /*2360*/  USEL UR6, UR6, URZ, UP0 ;  /* 0x000000ff06067287 */ /* 0x000fc80008000000 */
[----:B------:R-:W-:Y:S01]  /*2370*/  ULEA UR5, UR6, UR4, 0x3 ;  /* 0x0000000406057291 */ /* 0x000fe2000f8e18ff */
[----:B-1----:R-:W-:-:S04]  /*2380*/  LOP3.LUT R2, R17, UR7, RZ, 0x3c, !PT ;  /* 0x0000000711027c12 */ /* 0x002fc8000f8e3cff */
[----:B------:R-:W-:-:S04]  /*2390*/  SHF.L.U32 R3, R2, 0x1f, RZ ;  /* 0x0000001f02037819 */ /* 0x000fc800000006ff */
[----:B------:R-:W1:Y:S02]  /*23a0*/  SYNCS.PHASECHK.TRANS64.TRYWAIT P0, [UR5], R3 ;  /* 0x00000003ff0075a7 */ /* 0x000e640008001105 */
[----:B-1----:R-:W-:Y:S05]  /*23b0*/  @!P0 BRA `(.L_x_37) ;  /* 0x0000008c00388947 */ /* 0x002fea0003800000 */
.L_x_174:
[----:B------:R-:W-:-:S04]  /*23c0*/  UIADD3 UR6, UPT, UPT, UR6, 0x1, URZ ;  /* 0x0000000106067890 */ /* 0x000fc8000fffe0ff */
[----:B------:R-:W-:-:S04]  /*23d0*/  UISETP.NE.AND UP0, UPT, UR6, 0x4, UPT ;  /* 0x000000040600788c */ /* 0x000fc8000bf05270 */
[----:B------:R-:W-:Y:S02]  /*23e0*/  USEL UR7, URZ, 0x1, UP0 ;  /* 0x00000001ff077887 */ /* 0x000fe40008000000 */
[----:B------:R-:W-:-:S04]  /*23f0*/  USEL UR6, UR6, URZ, UP0 ;  /* 0x000000ff06067287 */ /* 0x000fc80008000000 */
[----:B------:R-:W-:Y:S01]  /*2400*/  ULEA UR5, UR6, UR4, 0x3 ;  /* 0x0000000406057291 */ /* 0x000fe2000f8e18ff */
[----:B------:R-:W-:-:S04]  /*2410*/  LOP3.LUT R2, R2, UR7, RZ, 0x3c, !PT ;  /* 0x0000000702027c12 */ /* 0x000fc8000f8e3cff */
[----:B-1----:R-:W-:-:S04]  /*2420*/  SHF.L.U32 R3, R2, 0x1f, RZ ;  /* 0x0000001f02037819 */ /* 0x002fc800000006ff */
[----:B------:R-:W1:Y:S02]  /*2430*/  SYNCS.PHASECHK.TRANS64.TRYWAIT P0, [UR5], R3 ;  /* 0x00000003ff0075a7 */ /* 0x000e640008001105 */
[----:B-1----:R-:W-:Y:S05]  /*2440*/  @!P0 BRA `(.L_x_38) ;  /* 0x0000008c002c8947 */ /* 0x002fea0003800000 */
.L_x_176:
[----:B------:R-:W-:-:S04]  /*2450*/  UIADD3 UR6, UPT, UPT, UR6, 0x1, URZ ;  /* 0x0000000106067890 */ /* 0x000fc8000fffe0ff */
[----:B------:R-:W-:-:S04]  /*2460*/  UISETP.NE.AND UP0, UPT, UR6, 0x4, UPT ;  /* 0x000000040600788c */ /* 0x000fc8000bf05270 */
[----:B------:R-:W-:Y:S02]  /*2470*/  USEL UR5, URZ, 0x1, UP0 ;  /* 0x00000001ff057887 */ /* 0x000fe40008000000 */
[----:B------:R-:W-:-:S04]  /*2480*/  USEL UR6, UR6, URZ, UP0 ;  /* 0x000000ff06067287 */ /* 0x000fc80008000000 */
[----:B------:R-:W-:Y:S01]  /*2490*/  ULEA UR6, UR6, UR4, 0x3 ;  /* 0x0000000406067291 */ /* 0x000fe2000f8e18ff */
[----:B------:R-:W-:-:S04]  /*24a0*/  LOP3.LUT R2, R2, UR5, RZ, 0x3c, !PT ;  /* 0x0000000502027c12 */ /* 0x000fc8000f8e3cff */
[----:B------:R-:W-:Y:S01]  /*24b0*/  SHF.L.U32 R2, R2, 0x1f, RZ ;  /* 0x0000001f02027819 */ /* 0x000fe200000006ff */
[----:B-1--4-:R-:W-:-:S07]  /*24c0*/  IMAD.U32 R0, RZ, RZ, UR6 ;  /* 0x00000006ff007e24 */ /* 0x012fce000f8e00ff */
.L_x_39:
[----:B-1----:R1:W2:Y:S02]  /*24d0*/  SYNCS.PHASECHK.TRANS64.TRYWAIT P0, [R0+URZ], R2 ;  /* 0x00000002000075a7 */ /* 0x0022a400080011ff */
[----:B--2---:R-:W-:Y:S05]  /*24e0*/  @!P0 NANOSLEEP.SYNCS 0x989680 ;  /* 0x009896800000895d */ /* 0x004fea0003900000 */
[----:B------:R-:W2:Y:S02]  /*24f0*/  @!P0 SYNCS.PHASECHK.TRANS64 P0, [R0+URZ], R2 ;  /* 0x00000002000085a7 */ /* 0x000ea400080010ff */
[----:B--2---:R-:W-:Y:S05]  /*2500*/  @P0 EXIT ;  /* 0x000000000000094d */ /* 0x004fea0003800000 */
[----:B------:R-:W-:Y:S05]  /*2510*/  BRA `(.L_x_39) ;  /* 0xfffffffc00ec7947 */ /* 0x000fea000383ffff */
.L_x_17:
[----:B------:R-:W-:-:S04]  /*2520*/  UISETP.NE.AND UP1, UPT, UR37, URZ, UPT ;  /* 0x000000ff2500728c */ /* 0x000fc8000bf25270 */
[----:B------:R-:W-:-:S09]  /*2530*/  UISETP.NE.OR UP1, UPT, UR8, 0x1, UP1 ;  /* 0x000000010800788c */ /* 0x000fd20008f25670 */
[----:B------:R-:W-:Y:S05]  /*2540*/  BRA.U UP1, `(.L_x_40) ;  /* 0x0000000501487547 */ /* 0x000fea000b800000 */
[----:B------:R-:W-:Y:S01]  /*2550*/  ISETP.NE.AND P2, PT, R2, RZ, PT ;  /* 0x000000ff0200720c */ /* 0x000fe20003f45270 */
[----:B------:R-:W-:Y:S01]  /*2560*/  IMAD.MOV.U32 R12, RZ, RZ, 0x1 ;  /* 0x00000001ff0c7424 */ /* 0x000fe200078e00ff */
[----:B------:R-:W-:Y:S02]  /*2570*/  CS2R R10, SRZ ;  /* 0x00000000000a7805 */ /* 0x000fe4000001ff00 */
[----:B------:R-:W-:Y:S01]  /*2580*/  CS2R R8, SRZ ;  /* 0x0000000000087805 */ /* 0x000fe2000001ff00 */
[----:B------:R-:W-:Y:S01]  /*2590*/  UMOV UR4, 0x400 ;  /* 0x0000040000047882 */ /* 0x000fe20000000000 */
[----:B------:R-:W-:Y:S01]  /*25a0*/  UMOV UR6, URZ ;  /* 0x000000ff00067c82 */ /* 0x000fe20008000000 */
[----:B------:R-:W-:-:S12]  /*25b0*/  ULEA UR37, UR37, UR4, 0x18 ;  /* 0x0000000425257291 */ /* 0x000fd8000f8ec0ff */
.L_x_44:
[----:B------:R-:W-:Y:S02]  /*25c0*/  LEA R0, R8, UR37, 0x3 ;  /* 0x0000002508007c11 */ /* 0x000fe4000f8e18ff */
[----:B------:R-:W-:-:S03]  /*25d0*/  SHF.L.U32 R4, R9, 0x1f, RZ ;  /* 0x0000001f09047819 */ /* 0x000fc600000006ff */
[----:B------:R-:W-:Y:S01]  /*25e0*/  VIADD R5, R0, 0x100 ;  /* 0x0000010000057836 */ /* 0x000fe20000000000 */
[----:B------:R-:W1:Y:S02]  /*25f0*/  SYNCS.PHASECHK.TRANS64.TRYWAIT P0, [R0+URZ+0xf0], R4 ;  /* 0x0000f004000075a7 */ /* 0x000e6400080011ff */
[----:B-1----:R-:W-:Y:S05]  /*2600*/  @!P0 BRA `(.L_x_41) ;  /* 0x0000008800d48947 */ /* 0x002fea0003800000 */
.L_x_177:
[----:B------:R-:W-:Y:S01]  /*2610*/  ULEA UR5, UR6, UR37, 0x3 ;  /* 0x0000002506057291 */ /* 0x000fe2000f8e18ff */
[----:B-1----:R-:W-:Y:S01]  /*2620*/  PRMT R0, RZ, 0x654, R5 ;  /* 0x00000654ff007816 */ /* 0x002fe20000000005 */
[----:B------:R-:W-:Y:S01]  /*2630*/  @!P2 IMAD.MOV.U32 R4, RZ, RZ, 0x10 ;  /* 0x00000010ff04a424 */ /* 0x000fe200078e00ff */
[----:B------:R-:W-:Y:S01]  /*2640*/  SHF.L.U32 R5, R12, 0x1f, RZ ;  /* 0x0000001f0c057819 */ /* 0x000fe200000006ff */
[----:B------:R-:W-:Y:S01]  /*2650*/  UIADD3 UR4, UPT, UPT, UR5, 0x90, URZ ;  /* 0x0000009005047890 */ /* 0x000fe2000fffe0ff */
[----:B------:R1:W-:Y:S05]  /*2660*/  SYNCS.ARRIVE.TRANS64.RED.A1T0 RZ, [R0+URZ], RZ ;  /* 0x000000ff00ff79a7 */ /* 0x0003ea00081004ff */
[----:B------:R-:W-:Y:S01]  /*2670*/  IMAD.U32 R6, RZ, RZ, UR4 ;  /* 0x00000004ff067e24 */ /* 0x000fe2000f8e00ff */
[----:B------:R-:W2:Y:S04]  /*2680*/  SYNCS.PHASECHK.TRANS64.TRYWAIT P0, [UR5+0xa0], R5 ;  /* 0x0000a005ff0075a7 */ /* 0x000ea80008001105 */
[----:B------:R-:W-:Y:S01]  /*2690*/  PRMT R6, R2, 0x654, R6 ;  /* 0x0000065402067816 */ /* 0x000fe20000000006 */
[----:B-12---:R-:W-:Y:S06]  /*26a0*/  @!P0 BRA `(.L_x_42) ;  /* 0x0000008800c08947 */ /* 0x006fec0003800000 */
.L_x_179:
[----:B------:R-:W-:Y:S01]  /*26b0*/  ULEA UR4, UR6, UR37, 0x4 ;  /* 0x0000002506047291 */ /* 0x000fe2000f8e20ff */
[----:B------:R-:W-:Y:S01]  /*26c0*/  SEL R3, R6, R3, !P2 ;  /* 0x0000000306037207 */ /* 0x000fe20005000000 */
[----:B------:R-:W-:Y:S01]  /*26d0*/  UIADD3 UR5, UPT, UPT, UR5, 0x90, URZ ;  /* 0x0000009005057890 */ /* 0x000fe2000fffe0ff */
[----:B-1----:R-:W-:Y:S01]  /*26e0*/  LEA R0, R11, UR37, 0x3 ;  /* 0x000000250b007c11 */ /* 0x002fe2000f8e18ff */
[----:B------:R-:W-:Y:S01]  /*26f0*/  UIADD3 UR4, UPT, UPT, UR4, 0x120, URZ ;  /* 0x0000012004047890 */ /* 0x000fe2000fffe0ff */
[----:B------:R1:W-:Y:S01]  /*2700*/  @!P2 SYNCS.ARRIVE.TRANS64.RED RZ, [R3+URZ], R4 ;  /* 0x0000000403ffa9a7 */ /* 0x0003e200080004ff */
[----:B------:R-:W-:Y:S01]  /*2710*/  UIADD3 UR6, UPT, UPT, UR6, 0x1, URZ ;  /* 0x0000000106067890 */ /* 0x000fe2000fffe0ff */
[----:B------:R-:W-:-:S03]  /*2720*/  VIADD R8, R8, 0x1 ;  /* 0x0000000108087836 */ /* 0x000fc60000000000 */
[----:B------:R-:W-:Y:S02]  /*2730*/  UISETP.NE.AND UP0, UPT, UR6, 0x2, UPT ;  /* 0x000000020600788c */ /* 0x000fe4000bf05270 */
[----:B------:R-:W-:Y:S01]  /*2740*/  ISETP.NE.AND P0, PT, R8, 0x2, PT ;  /* 0x000000020800780c */ /* 0x000fe20003f05270 */
[----:B------:R-:W-:Y:S06]  /*2750*/  UGETNEXTWORKID.BROADCAST [UR4], [UR5] ;  /* 0x00000000040073ca */ /* 0x000fec0008000100 */
[----:B------:R-:W-:Y:S02]  /*2760*/  USEL UR4, URZ, 0x1, UP0 ;  /* 0x00000001ff047887 */ /* 0x000fe40008000000 */
[----:B------:R-:W-:-:S04]  /*2770*/  USEL UR6, UR6, URZ, UP0 ;  /* 0x000000ff06067287 */ /* 0x000fc80008000000 */
[----:B------:R-:W-:Y:S02]  /*2780*/  LOP3.LUT R12, R12, UR4, RZ, 0x3c, !PT ;  /* 0x000000040c0c7c12 */ /* 0x000fe4000f8e3cff */
[----:B-1----:R-:W-:-:S04]  /*2790*/  SHF.L.U32 R4, R10, 0x1f, RZ ;  /* 0x0000001f0a047819 */ /* 0x002fc800000006ff */
[----:B------:R-:W1:Y:S02]  /*27a0*/  SYNCS.PHASECHK.TRANS64.TRYWAIT P1, [R0+URZ+0x90], R4 ;  /* 0x00009004000075a7 */ /* 0x000e6400080211ff */
[----:B-1----:R-:W-:Y:S05]  /*27b0*/  @!P1 BRA `(.L_x_43) ;  /* 0x0000008800949947 */ /* 0x002fea0003800000 */
.L_x_180:
[C---:B-1----:R-:W-:Y:S01]  /*27c0*/  LEA R4, R11.reuse, UR37, 0x4 ;  /* 0x000000250b047c11 */ /* 0x042fe2000f8e20ff */
[----:B------:R-:W-:Y:S01]  /*27d0*/  VIADD R0, R0, 0xa0 ;  /* 0x000000a000007836 */ /* 0x000fe20000000000 */
[----:B------:R-:W-:Y:S01]  /*27e0*/  SEL R8, R8, RZ, P0 ;  /* 0x000000ff08087207 */ /* 0x000fe20000000000 */
[----:B------:R-:W-:-:S03]  /*27f0*/  VIADD R11, R11, 0x1 ;  /* 0x000000010b0b7836 */ /* 0x000fc60000000000 */
[----:B------:R-:W1:Y:S01]  /*2800*/  LDS.128 R4, [R4+0x120] ;  /* 0x0001200004047984 */ /* 0x000e620000000c00 */
[----:B------:R-:W-:Y:S02]  /*2810*/  PRMT R0, RZ, 0x654, R0 ;  /* 0x00000654ff007816 */ /* 0x000fe40000000000 */
[C---:B------:R-:W-:Y:S01]  /*2820*/  ISETP.NE.AND P1, PT, R11.reuse, 0x2, PT ;  /* 0x000000020b00780c */ /* 0x040fe20003f25270 */
[----:B------:R-:W-:Y:S01]  /*2830*/  @!PT LDS RZ, [RZ] ;  /* 0x00000000fffff984 */ /* 0x000fe20000000800 */
[----:B------:R-:W-:Y:S01]  /*2840*/  @!PT LDS RZ, [RZ] ;  /* 0x00000000fffff984 */ /* 0x000fe20000000800 */
[----:B------:R-:W-:Y:S01]  /*2850*/  @!PT LDS RZ, [RZ] ;  /* 0x00000000fffff984 */ /* 0x000fe20000000800 */
[----:B------:R-:W-:Y:S01]  /*2860*/  @!PT LDS RZ, [RZ] ;  /* 0x00000000fffff984 */ /* 0x000fe20000000800 */
[----:B------:R2:W-:Y:S06]  /*2870*/  MEMBAR.ALL.CTA ;  /* 0x0000000000007992 */ /* 0x0005ec0000008000 */
[----:B--2---:R-:W2:Y:S01]  /*2880*/  FENCE.VIEW.ASYNC.S ;  /* 0x00000000000073c6 */ /* 0x004ea20000000000 */
[----:B------:R-:W-:Y:S01]  /*2890*/  SEL R11, R11, RZ, P1 ;  /* 0x000000ff0b0b7207 */ /* 0x000fe20000800000 */
[----:B--2---:R2:W-:Y:S01]  /*28a0*/  SYNCS.ARRIVE.TRANS64.RED.A1T0 RZ, [R0+URZ], RZ ;  /* 0x000000ff00ff79a7 */ /* 0x0045e200081004ff */
[----:B-1----:R-:W-:-:S02]  /*28b0*/  LOP3.LUT P3, RZ, R6, 0x1, RZ, 0xc0, !PT ;  /* 0x0000000106ff7812 */ /* 0x002fc4000786c0ff */
[----:B------:R-:W-:-:S04]  /*28c0*/  SEL R4, RZ, 0x1, P1 ;  /* 0x00000001ff047807 */ /* 0x000fc80000800000 */
[----:B------:R-:W-:Y:S02]  /*28d0*/  LOP3.LUT R10, R10, R4, RZ, 0x3c, !PT ;  /* 0x000000040a0a7212 */ /* 0x000fe400078e3cff */
[----:B--2---:R-:W-:-:S04]  /*28e0*/  SEL R0, RZ, 0x1, P0 ;  /* 0x00000001ff007807 */ /* 0x004fc80000000000 */
[----:B------:R-:W-:Y:S01]  /*28f0*/  LOP3.LUT R9, R9, R0, RZ, 0x3c, !PT ;  /* 0x0000000009097212 */ /* 0x000fe200078e3cff */
[----:B------:R-:W-:Y:S06]  /*2900*/  @P3 BRA `(.L_x_44) ;  /* 0xfffffffc002c3947 */ /* 0x000fec000383ffff */
[----:B------:R-:W-:Y:S01]  /*2910*/  ULEA UR5, UR6, UR37, 0x3 ;  /* 0x0000002506057291 */ /* 0x000fe2000f8e18ff */
[----:B------:R-:W-:-:S08]  /*2920*/  SHF.L.U32 R2, R12, 0x1f, RZ ;  /* 0x0000001f0c027819 */ /* 0x000fd000000006ff */
[----:B------:R-:W1:Y:S02]  /*2930*/  SYNCS.PHASECHK.TRANS64 P0, [UR5+0xa0], R2 ;  /* 0x0000a002ff0075a7 */ /* 0x000e640008001005 */
[----:B-1----:R-:W-:Y:S05]  /*2940*/  @P0 BRA `(.L_x_45) ;  /* 0x0000000000080947 */ /* 0x002fea0003800000 */
[----:B------:R-:W1:Y:S02]  /*2950*/  SYNCS.PHASECHK.TRANS64.TRYWAIT P0, [UR5+0xa0], R2 ;  /* 0x0000a002ff0075a7 */ /* 0x000e640008001105 */
[----:B-1----:R-:W-:Y:S05]  /*2960*/  @!P0 BRA `(.L_x_46) ;  /* 0x00000088003c8947 */ /* 0x002fea0003800000 */
.L_x_45:
[----:B------:R-:W-:-:S04]  /*2970*/  UIADD3 UR4, UPT, UPT, UR6, 0x1, URZ ;  /* 0x0000000106047890 */ /* 0x000fc8000fffe0ff */
[----:B------:R-:W-:-:S04]  /*2980*/  UISETP.NE.AND UP0, UPT, UR4, 0x2, UPT ;  /* 0x000000020400788c */ /* 0x000fc8000bf05270 */
[----:B------:R-:W-:Y:S02]  /*2990*/  USEL UR7, URZ, 0x1, UP0 ;  /* 0x00000001ff077887 */ /* 0x000fe40008000000 */
[----:B------:R-:W-:-:S04]  /*29a0*/  USEL UR4, UR4, URZ, UP0 ;  /* 0x000000ff04047287 */ /* 0x000fc80008000000 */
[----:B------:R-:W-:Y:S01]  /*29b0*/  ULEA UR4, UR4, UR37, 0x3 ;  /* 0x0000002504047291 */ /* 0x000fe2000f8e18ff */
[----:B-1----:R-:W-:-:S04]  /*29c0*/  LOP3.LUT R2, R12, UR7, RZ, 0x3c, !PT ;  /* 0x000000070c027c12 */ /* 0x002fc8000f8e3cff */
[----:B------:R-:W-:-:S04]  /*29d0*/  SHF.L.U32 R0, R2, 0x1f, RZ ;  /* 0x0000001f02007819 */ /* 0x000fc800000006ff */
[----:B------:R-:W1:Y:S02]  /*29e0*/  SYNCS.PHASECHK.TRANS64 P0, [UR4+0xa0], R0 ;  /* 0x0000a000ff0075a7 */ /* 0x000e640008001004 */
[----:B-1----:R-:W-:Y:S05]  /*29f0*/  @P0 EXIT ;  /* 0x000000000000094d */ /* 0x002fea0003800000 */
[----:B------:R-:W-:Y:S02]  /*2a00*/  SHF.L.U32 R2, R2, 0x1f, RZ ;  /* 0x0000001f02027819 */ /* 0x000fe400000006ff */
[----:B------:R-:W-:-:S07]  /*2a10*/  MOV R0, UR4 ;  /* 0x0000000400007c02 */ /* 0x000fce0008000f00 */
.L_x_47:
[----:B-1----:R1:W2:Y:S02]  /*2a20*/  SYNCS.PHASECHK.TRANS64.TRYWAIT P0, [R0+URZ+0xa0], R2 ;  /* 0x0000a002000075a7 */ /* 0x0022a400080011ff */
[----:B--2---:R-:W-:Y:S05]  /*2a30*/  @!P0 NANOSLEEP.SYNCS 0x989680 ;  /* 0x009896800000895d */ /* 0x004fea0003900000 */
[----:B------:R-:W2:Y:S02]  /*2a40*/  @!P0 SYNCS.PHASECHK.TRANS64 P0, [R0+URZ+0xa0], R2 ;  /* 0x0000a002000085a7 */ /* 0x000ea400080010ff */
[----:B--2---:R-:W-:Y:S05]  /*2a50*/  @P0 EXIT ;  /* 0x000000000000094d */ /* 0x004fea0003800000 */
[----:B------:R-:W-:Y:S05]  /*2a60*/  BRA `(.L_x_47) ;  /* 0xfffffffc00ec7947 */ /* 0x000fea000383ffff */
.L_x_40:
[----:B------:R-:W-:-:S09]  /*2a70*/  UISETP.NE.AND UP1, UPT, UR8, URZ, UPT ;  /* 0x000000ff0800728c */ /* 0x000fd2000bf25270 */
[----:B------:R-:W-:Y:S05]  /*2a80*/  BRA.U UP1, `(.L_x_48) ;  /* 0x0000000d01cc7547 */ /* 0x000fea000b800000 */
[----:B------:R-:W-:Y:S01]  /*2a90*/  UMOV UR4, 0x40 ;  /* 0x0000004000047882 */ /* 0x000fe20000000000 */
[----:B------:R-:W-:Y:S01]  /*2aa0*/  NOP ;  /* 0x0000000000007918 */ /* 0x000fe20000000000 */
[----:B------:R-:W-:Y:S01]  /*2ab0*/  ULEA UR4, UR37, UR4, 0x18 ;  /* 0x0000000425047291 */ /* 0x000fe2000f8ec0ff */
[----:B------:R-:W-:Y:S02]  /*2ac0*/  UMOV UR5, 0x400 ;  /* 0x0000040000057882 */ /* 0x000fe40000000000 */
[----:B------:R-:W-:-:S06]  /*2ad0*/  ULEA UR37, UR37, UR5, 0x18 ;  /* 0x0000000525257291 */ /* 0x000fcc000f8ec0ff */
[----:B------:R-:W1:Y:S02]  /*2ae0*/  LDS.U8 R0, [UR4+0x1c] ;  /* 0x00001c04ff007984 */ /* 0x000e640008000000 */
[----:B-1----:R-:W-:-:S13]  /*2af0*/  ISETP.NE.AND P0, PT, R0, RZ, PT ;  /* 0x000000ff0000720c */ /* 0x002fda0003f05270 */
[----:B------:R-:W-:Y:S05]  /*2b00*/  @P0 BRA `(.L_x_49) ;  /* 0x0000000000580947 */ /* 0x000fea0003800000 */
[----:B------:R-:W-:-:S13]  /*2b10*/  ELECT P0, URZ, PT ;  /* 0x0000000000ff782f */ /* 0x000fda0003800000 */
[----:B------:R-:W-:Y:S05]  /*2b20*/  @!P0 BRA `(.L_x_50) ;  /* 0x0000000000608947 */ /* 0x000fea0003800000 */
[----:B------:R-:W-:Y:S01]  /*2b30*/  UMOV UR5, 0x10 ;  /* 0x0000001000057882 */ /* 0x000fe20000000000 */
[----:B------:R-:W-:Y:S01]  /*2b40*/  HFMA2 R0, -RZ, RZ, 0, 5.9604644775390625e-08 ;  /* 0x00000001ff007431 */ /* 0x000fe200000001ff */
[----:B------:R-:W-:-:S03]  /*2b50*/  MOV R2, 0xffff ;  /* 0x0000ffff00027802 */ /* 0x000fc60000000f00 */
[----:B------:R-:W-:Y:S04]  /*2b60*/  DEPBAR.LE SB1, 0x36 ;  /* 0x00009d800000791a */ /* 0x000fe80000000000 */
[----:B------:R-:W1:Y:S02]  /*2b70*/  UTCATOMSWS.FIND_AND_SET.ALIGN UP0, UR5, UR5 ;  /* 0x00000005000575e3 */ /* 0x000e640008000800 */
[----:B-1----:R-:W-:Y:S01]  /*2b80*/  MOV R3, UR5 ;  /* 0x0000000500037c02 */ /* 0x002fe20008000f00 */
[----:B------:R-:W-:Y:S06]  /*2b90*/  BRA.U UP0, `(.L_x_51) ;  /* 0x0000000100187547 */ /* 0x000fec000b800000 */
.L_x_52:
[----:B------:R-:W-:Y:S05]  /*2ba0*/  NANOSLEEP 0x64 ;  /* 0x000000640000795d */ /* 0x000fea0003800000 */
[----:B------:R-:W-:-:S05]  /*2bb0*/  UMOV UR5, 0x10 ;  /* 0x0000001000057882 */ /* 0x000fca0000000000 */
[----:B------:R-:W-:Y:S04]  /*2bc0*/  DEPBAR.LE SB1, 0x36 ;  /* 0x00009d800000791a */ /* 0x000fe80000000000 */
[----:B------:R-:W1:Y:S02]  /*2bd0*/  UTCATOMSWS.FIND_AND_SET.ALIGN UP0, UR5, UR5 ;  /* 0x00000005000575e3 */ /* 0x000e640008000800 */
[----:B-1----:R-:W-:Y:S01]  /*2be0*/  MOV R3, UR5 ;  /* 0x0000000500037c02 */ /* 0x002fe20008000f00 */
[----:B------:R-:W-:Y:S05]  /*2bf0*/  BRA.U !UP0, `(.L_x_52) ;  /* 0xfffffffd08e87547 */ /* 0x000fea000b83ffff */
.L_x_51:
[-C--:B------:R-:W-:Y:S02]  /*2c00*/  SHF.L.U32 R2, R2, R3.reuse, RZ ;  /* 0x0000000302027219 */ /* 0x080fe400000006ff */
[----:B------:R-:W-:Y:S01]  /*2c10*/  SHF.L.U32 R0, R0, R3, RZ ;  /* 0x0000000300007219 */ /* 0x000fe200000006ff */
[----:B------:R-:W-:Y:S02]  /*2c20*/  IMAD.SHL.U32 R3, R3, 0x20, RZ ;  /* 0x0000002003037824 */ /* 0x000fe400078e00ff */
[----:B------:R1:W-:Y:S04]  /*2c30*/  ATOMS.OR RZ, [UR4+0x14], R2 ;  /* 0x00001402ffff798c */ /* 0x0003e8000b000004 */
[----:B------:R1:W-:Y:S04]  /*2c40*/  ATOMS.OR RZ, [UR4+0x18], R0 ;  /* 0x00001800ffff798c */ /* 0x0003e8000b000004 */
[----:B------:R1:W-:Y:S01]  /*2c50*/  STS [UR37+0x140], R3 ;  /* 0x00014003ff007988 */ /* 0x0003e20008000825 */
[----:B------:R-:W-:Y:S05]  /*2c60*/  BRA `(.L_x_50) ;  /* 0x0000000000107947 */ /* 0x000fea0003800000 */
.L_x_49:
[----:B------:R-:W-:Y:S02]  /*2c70*/  MOV R0, 0xffffffff ;  /* 0xffffffff00007802 */ /* 0x000fe40000000f00 */
[----:B------:R-:W-:-:S03]  /*2c80*/  MOV R2, 0x2cb0 ;  /* 0x00002cb000027802 */ /* 0x000fc60000000f00 */
[----:B------:R1:W-:Y:S04]  /*2c90*/  STS [UR37+0x140], R0 ;  /* 0x00014000ff007988 */ /* 0x0003e80008000825 */
[----:B-1-3-5:R-:W-:Y:S05]  /*2ca0*/  CALL.REL.NOINC `($__internal_1_$__cuda_sm10x_tcgen05_guardrail_trap_phase_invalid_during_alloc) ;  /* 0x0000009000347944 */ /* 0x02afea0003c00000 */
.L_x_50:
[----:B------:R-:W-:Y:S05]  /*2cb0*/  WARPSYNC.ALL ;  /* 0x0000000000007948 */ /* 0x000fea0003800000 */
[----:B------:R-:W2:Y:S01]  /*2cc0*/  S2UR UR5, SR_CgaCtaId ;  /* 0x00000000000579c3 */ /* 0x000ea20000008800 */
[----:B------:R-:W-:Y:S01]  /*2cd0*/  UMOV UR4, 0x400 ;  /* 0x0000040000047882 */ /* 0x000fe20000000000 */
[----:B------:R-:W-:-:S06]  /*2ce0*/  NOP ;  /* 0x0000000000007918 */ /* 0x000fcc0000000000 */
[----:B------:R-:W-:Y:S06]  /*2cf0*/  BAR.ARV 0x6, 0xa0 ;  /* 0x0182800000007b1d */ /* 0x000fec0000002000 */
[----:B------:R-:W4:Y:S01]  /*2d00*/  LDCU UR7, c[0x0][0x38c] ;  /* 0x00007180ff0777ac */ /* 0x000f220008000800 */
[----:B------:R-:W-:Y:S01]  /*2d10*/  IMAD.MOV.U32 R11, RZ, RZ, 0x1 ;  /* 0x00000001ff0b7424 */ /* 0x000fe200078e00ff */
[----:B------:R-:W-:Y:S01]  /*2d20*/  CS2R R8, SRZ ;  /* 0x0000000000087805 */ /* 0x000fe2000001ff00 */
[----:B------:R-:W-:Y:S01]  /*2d30*/  IMAD.MOV.U32 R10, RZ, RZ, RZ ;  /* 0x000000ffff0a7224 */ /* 0x000fe200078e00ff */
[----:B------:R-:W3:Y:S01]  /*2d40*/  LDCU UR6, c[0x0][0x38c] ;  /* 0x00007180ff0677ac */ /* 0x000ee20008000800 */
[----:B------:R-:W-:Y:S01]  /*2d50*/  UMOV UR15, URZ ;  /* 0x000000ff000f7c82 */ /* 0x000fe20008000000 */
[----:B------:R-:W-:Y:S01]  /*2d60*/  UMOV UR14, URZ ;  /* 0x000000ff000e7c82 */ /* 0x000fe20008000000 */
[----:B--2---:R-:W-:Y:S01]  /*2d70*/  ULEA UR5, UR5, UR4, 0x18 ;  /* 0x0000000405057291 */ /* 0x004fe2000f8ec0ff */
[----:B------:R-:W-:Y:S01]  /*2d80*/  UMOV UR24, 0x0 ;  /* 0x0000000000187882 */ /* 0x000fe20000000000 */
[----:B------:R-:W-:-:S02]  /*2d90*/  UMOV UR25, 0x4400910 ;  /* 0x0440091000197882 */ /* 0x000fc40000000000 */
[----:B------:R-:W-:Y:S02]  /*2da0*/  UIADD3 UR10, UPT, UPT, UR5, 0x8800, URZ ;  /* 0x00008800050a7890 */ /* 0x000fe4000fffe0ff */
[----:B------:R-:W-:Y:S02]  /*2db0*/  UIADD3 UR11, UPT, UPT, UR5, 0x10800, URZ ;  /* 0x00010800050b7890 */ /* 0x000fe4000fffe0ff */
[----:B----4-:R-:W-:Y:S01]  /*2dc0*/  UIADD3 UR7, UPT, UPT, UR7, 0x1f, URZ ;  /* 0x0000001f07077890 */ /* 0x010fe2000fffe0ff */
[----:B-1----:R-:W1:Y:S01]  /*2dd0*/  LDS R0, [UR5+0x140] ;  /* 0x00014005ff007984 */ /* 0x002e620008000800 */
[----:B------:R-:W-:Y:S02]  /*2de0*/  USHF.R.U32.HI UR10, URZ, 0x4, UR10 ;  /* 0x00000004ff0a7899 */ /* 0x000fe4000801160a */
[----:B------:R-:W-:Y:S02]  /*2df0*/  USHF.R.S32.HI UR4, URZ, 0x1f, UR7 ;  /* 0x0000001fff047899 */ /* 0x000fe40008011407 */
[----:B------:R-:W-:-:S02]  /*2e00*/  USHF.R.U32.HI UR11, URZ, 0x4, UR11 ;  /* 0x00000004ff0b7899 */ /* 0x000fc4000801160b */
[----:B------:R-:W-:Y:S02]  /*2e10*/  ULEA.HI UR4, UR4, UR7, URZ, 0x5 ;  /* 0x0000000704047291 */ /* 0x000fe4000f8f28ff */
[----:B------:R-:W-:Y:S02]  /*2e20*/  ULOP3.LUT UR10, UR10, 0x3fff, URZ, 0xc0, !UPT ;  /* 0x00003fff0a0a7892 */ /* 0x000fe4000f8ec0ff */
[----:B------:R-:W-:Y:S02]  /*2e30*/  USHF.R.S32.HI UR4, URZ, 0x5, UR4 ;  /* 0x00000005ff047899 */ /* 0x000fe40008011404 */
[----:B------:R-:W-:Y:S02]  /*2e40*/  ULOP3.LUT UR11, UR11, 0x3fff, URZ, 0xc0, !UPT ;  /* 0x00003fff0b0b7892 */ /* 0x000fe4000f8ec0ff */
[----:B------:R-:W-:Y:S01]  /*2e50*/  UISETP.LT.AND UP0, UPT, UR4, 0x1, UPT ;  /* 0x000000010400788c */ /* 0x000fe2000bf01270 */
[----:B------:R-:W-:Y:S01]  /*2e60*/  UMOV UR22, 0x0 ;  /* 0x0000000000167882 */ /* 0x000fe20000000000 */
[----:B------:R-:W-:-:S02]  /*2e70*/  UMOV UR23, 0x4400910 ;  /* 0x0440091000177882 */ /* 0x000fc40000000000 */
[----:B------:R-:W-:Y:S02]  /*2e80*/  USEL UR9, UR4, 0x1, !UP0 ;  /* 0x0000000104097887 */ /* 0x000fe4000c000000 */
[----:B------:R-:W-:Y:S02]  /*2e90*/  ULOP3.LUT UR10, UR10, 0x10000, URZ, 0xfc, !UPT ;  /* 0x000100000a0a7892 */ /* 0x000fe4000f8efcff */
[----:B------:R-:W-:Y:S02]  /*2ea0*/  ULOP3.LUT UR11, UR11, 0x10000, URZ, 0xfc, !UPT ;  /* 0x000100000b0b7892 */ /* 0x000fe4000f8efcff */
[----:B------:R-:W-:Y:S02]  /*2eb0*/  UIADD3 UR9, UPT, UPT, -UR9, URZ, URZ ;  /* 0x000000ff09097290 */ /* 0x000fe4000fffe1ff */
[----:B---3--:R-:W-:Y:S01]  /*2ec0*/  UISETP.GE.AND UP3, UPT, UR6, 0x1, UPT ;  /* 0x000000010600788c */ /* 0x008fe2000bf66270 */
[----:B------:R-:W-:Y:S01]  /*2ed0*/  UMOV UR20, 0x0 ;  /* 0x0000000000147882 */ /* 0x000fe20000000000 */
[----:B------:R-:W-:Y:S01]  /*2ee0*/  UMOV UR21, 0x4400910 ;  /* 0x0440091000157882 */ /* 0x000fe20000000000 */
[----:B------:R-:W-:Y:S01]  /*2ef0*/  UMOV UR18, 0x0 ;  /* 0x0000000000127882 */ /* 0x000fe20000000000 */
[----:B------:R-:W-:Y:S01]  /*2f00*/  UMOV UR19, 0x4400910 ;  /* 0x0440091000137882 */ /* 0x000fe20000000000 */
[----:B-1----:R-:W-:-:S15]  /*2f10*/  R2UR UR16, R0 ;  /* 0x00000000001072ca */ /* 0x002fde00000e0000 */
.L_x_59:
[----:B------:R-:W-:Y:S02]  /*2f20*/  LEA R0, R10, UR5, 0x3 ;  /* 0x000000050a007c11 */ /* 0x000fe4000f8e18ff */
[----:B------:R-:W-:Y:S02]  /*2f30*/  SHF.L.U32 R2, R9, 0x1f, RZ ;  /* 0x0000001f09027819 */ /* 0x000fe400000006ff */
[----:B------:R-:W-:Y:S01]  /*2f40*/  PLOP3.LUT P0, PT, PT, PT, UP3, 0x80, 0x8 ;  /* 0x000000000008781c */ /* 0x000fe20003f0f038 */
[----:B------:R-:W-:Y:S01]  /*2f50*/  VIADD R3, R0, 0xa0 ;  /* 0x000000a000037836 */ /* 0x000fe20000000000 */
[----:B-1----:R-:W1:Y:S02]  /*2f60*/  SYNCS.PHASECHK.TRANS64.TRYWAIT P1, [R0+URZ+0x90], R2 ;  /* 0x00009002000075a7 */ /* 0x002e6400080211ff */
[----:B-1-3--:R-:W-:Y:S09]  /*2f70*/  @!P1 BRA `(.L_x_53) ;  /* 0x0000008000d09947 */ /* 0x00aff20003800000 */
.L_x_182:
[----:B------:R-:W-:Y:S01]  /*2f80*/  LEA R4, R10, UR5, 0x4 ;  /* 0x000000050a047c11 */ /* 0x000fe2000f8e20ff */
[----:B------:R-:W-:Y:S01]  /*2f90*/  @UP3 ULEA UR6, UR14, UR5, 0x3 ;  /* 0x000000050e063291 */ /* 0x000fe2000f8e18ff */
[----:B------:R-:W-:Y:S01]  /*2fa0*/  PLOP3.LUT P2, PT, PT, PT, PT, 0x80, 0x8 ;  /* 0x000000000008781c */ /* 0x000fe20003f4f070 */
[----:B------:R-:W-:Y:S01]  /*2fb0*/  ULEA UR7, UR15, UR5, 0x3 ;  /* 0x000000050f077291 */ /* 0x000fe2000f8e18ff */
[----:B------:R-:W-:Y:S02]  /*2fc0*/  PRMT R3, RZ, 0x654, R3 ;  /* 0x00000654ff037816 */ /* 0x000fe40000000003 */
[----:B------:R-:W2:Y:S01]  /*2fd0*/  LDS.128 R4, [R4+0x120] ;  /* 0x0001200004047984 */ /* 0x000ea20000000c00 */
[----:B-1----:R-:W-:Y:S02]  /*2fe0*/  @P0 SHF.L.U32 R2, R8, 0x1f, RZ ;  /* 0x0000001f08020819 */ /* 0x002fe400000006ff */
[----:B------:R-:W-:Y:S01]  /*2ff0*/  SHF.L.U32 R0, R11, 0x1f, RZ ;  /* 0x0000001f0b007819 */ /* 0x000fe200000006ff */
[----:B------:R-:W-:Y:S01]  /*3000*/  @!PT LDS RZ, [RZ] ;  /* 0x00000000fffff984 */ /* 0x000fe20000000800 */
[----:B------:R-:W-:Y:S01]  /*3010*/  @!PT LDS RZ, [RZ] ;  /* 0x00000000fffff984 */ /* 0x000fe20000000800 */
[----:B------:R-:W-:Y:S01]  /*3020*/  @!PT LDS RZ, [RZ] ;  /* 0x00000000fffff984 */ /* 0x000fe20000000800 */
[----:B------:R-:W-:Y:S01]  /*3030*/  @!PT LDS RZ, [RZ] ;  /* 0x00000000fffff984 */ /* 0x000fe20000000800 */
[----:B------:R1:W-:Y:S06]  /*3040*/  MEMBAR.ALL.CTA ;  /* 0x0000000000007992 */ /* 0x0003ec0000008000 */
[----:B-1----:R-:W1:Y:S02]  /*3050*/  FENCE.VIEW.ASYNC.S ;  /* 0x00000000000073c6 */ /* 0x002e640000000000 */
[----:B-1----:R1:W-:Y:S01]  /*3060*/  SYNCS.ARRIVE.TRANS64.RED.A1T0 RZ, [R3+URZ], RZ ;  /* 0x000000ff03ff79a7 */ /* 0x0023e200081004ff */
[----:B------:R1:W3:Y:S01]  /*3070*/  @P0 SYNCS.PHASECHK.TRANS64.TRYWAIT P2, [UR6], R2 ;  /* 0x00000002ff0005a7 */ /* 0x0002e20008041106 */
[----:B------:R-:W-:Y:S01]  /*3080*/  ULEA.HI UR6, UR15, UR15, URZ, 0x1 ;  /* 0x0000000f0f067291 */ /* 0x000fe2000f8f08ff */
[----:B--2---:R-:W-:-:S03]  /*3090*/  LOP3.LUT P1, RZ, R6, 0x1, RZ, 0xc0, !PT ;  /* 0x0000000106ff7812 */ /* 0x004fc6000782c0ff */
[----:B------:R-:W-:Y:S02]  /*30a0*/  USHF.L.U32 UR8, UR6, 0x7, URZ ;  /* 0x0000000706087899 */ /* 0x000fe400080006ff */
[----:B------:R-:W-:Y:S02]  /*30b0*/  ULOP3.LUT UR6, UR6, 0xffe, URZ, 0xc0, !UPT ;  /* 0x00000ffe06067892 */ /* 0x000fe4000f8ec0ff */
[----:B------:R-:W-:Y:S02]  /*30c0*/  ULOP3.LUT UR8, UR8, 0xffffff00, URZ, 0xc0, !UPT ;  /* 0xffffff0008087892 */ /* 0x000fe4000f8ec0ff */
[----:B------:R-:W-:Y:S02]  /*30d0*/  UIADD3 UR6, UPT, UPT, -UR6, UR15, URZ ;  /* 0x0000000f06067290 */ /* 0x000fe4000fffe1ff */
[----:B------:R-:W-:Y:S01]  /*30e0*/  UIADD3 UR8, UPT, UPT, UR16, UR8, URZ ;  /* 0x0000000810087290 */ /* 0x000fe2000fffe0ff */
[----:B------:R-:W2:Y:S03]  /*30f0*/  SYNCS.PHASECHK.TRANS64.TRYWAIT P0, [UR7+0xd0], R0 ;  /* 0x0000d000ff0075a7 */ /* 0x000ea60008001107 */
[----:B------:R-:W-:Y:S01]  /*3100*/  ULEA UR8, UR6, UR8, 0x14 ;  /* 0x0000000806087291 */ /* 0x000fe2000f8ea0ff */
[----:B-123--:R-:W-:Y:S11]  /*3110*/  @!P0 BRA `(.L_x_54) ;  /* 0x00000080007c8947 */ /* 0x00eff60003800000 */
.L_x_184:
[----:B------:R-:W-:Y:S01]  /*3120*/  IADD3 R10, PT, PT, R10, 0x1, RZ ;  /* 0x000000010a0a7810 */ /* 0x000fe20007ffe0ff */
[----:B------:R-:W-:Y:S06]  /*3130*/  BRA.U !UP3, `(.L_x_55) ;  /* 0x000000010bc07547 */ /* 0x000fec000b800000 */
[----:B------:R-:W-:Y:S01]  /*3140*/  UPLOP3.LUT UP4, UPT, UPT, UPT, UPT, 0x40, 0x4 ;  /* 0x000000000004789c */ /* 0x000fe20003f8e870 */
[----:B------:R-:W-:Y:S01]  /*3150*/  UMOV UR13, UR9 ;  /* 0x00000009000d7c82 */ /* 0x000fe20008000000 */
[----:B------:R-:W-:Y:S01]  /*3160*/  UMOV UR12, UR4 ;  /* 0x00000004000c7c82 */ /* 0x000fe20008000000 */
[----:B------:R-:W-:-:S08]  /*3170*/  UMOV UR17, UR14 ;  /* 0x0000000e00117c82 */ /* 0x000fd00008000000 */
.L_x_58:
[----:B------:R-:W-:Y:S02]  /*3180*/  UIADD3 UR13, UPT, UPT, UR13, 0x1, URZ ;  /* 0x000000010d0d7890 */ /* 0x000fe4000fffe0ff */
[----:B--2---:R-:W-:Y:S02]  /*3190*/  ULEA UR6, UR17, UR5, 0x3 ;  /* 0x0000000511067291 */ /* 0x004fe4000f8e18ff */
[----:B------:R-:W-:Y:S01]  /*31a0*/  UISETP.NE.AND UP0, UPT, UR13, URZ, UPT ;  /* 0x000000ff0d00728c */ /* 0x000fe2000bf05270 */
[----:B---3--:R-:W-:Y:S10]  /*31b0*/  @P2 BRA `(.L_x_56) ;  /* 0x00000000000c2947 */ /* 0x008ff40003800000 */
[----:B-1----:R-:W-:Y:S04]  /*31c0*/  SHF.L.U32 R2, R8, 0x1f, RZ ;  /* 0x0000001f08027819 */ /* 0x002fe800000006ff */
[----:B------:R-:W1:Y:S02]  /*31d0*/  SYNCS.PHASECHK.TRANS64.TRYWAIT P0, [UR6], R2 ;  /* 0x00000002ff0075a7 */ /* 0x000e640008001106 */
[----:B-1----:R-:W-:Y:S05]  /*31e0*/  @!P0 BRA `(.L_x_57) ;  /* 0x0000008000608947 */ /* 0x002fea0003800000 */
.L_x_56:
[----:B------:R-:W-:Y:S01]  /*31f0*/  UISETP.NE.AND UP1, UPT, UR12, 0x1, UPT ;  /* 0x000000010c00788c */ /* 0x000fe2000bf25270 */
[----:B------:R-:W-:Y:S01]  /*3200*/  PLOP3.LUT P2, PT, PT, PT, PT, 0x80, 0x8 ;  /* 0x000000000008781c */ /* 0x000fe20003f4f070 */
[----:B------:R-:W-:Y:S02]  /*3210*/  UIADD3 UR14, UPT, UPT, UR17, 0x1, URZ ;  /* 0x00000001110e7890 */ /* 0x000fe4000fffe0ff */
[----:B------:R-:W-:Y:S02]  /*3220*/  ULEA UR28, UR17, UR11, 0xb ;  /* 0x0000000b111c7291 */ /* 0x000fe4000f8e58ff */
[----:B------:R-:W-:Y:S01]  /*3230*/  UISETP.NE.AND UP2, UPT, UR14, 0x4, UPT ;  /* 0x000000040e00788c */ /* 0x000fe2000bf45270 */
[----:B------:R-:W-:Y:S01]  /*3240*/  PLOP3.LUT P0, PT, PT, PT, UP1, 0x80, 0x8 ;  /* 0x000000000008781c */ /* 0x000fe20003f0f018 */
[----:B------:R-:W-:Y:S02]  /*3250*/  UIADD3 UR40, UPT, UPT, UR28, 0x2, URZ ;  /* 0x000000021c287890 */ /* 0x000fe4000fffe0ff */
[----:B------:R-:W-:Y:S02]  /*3260*/  USEL UR27, URZ, 0x1, UP2 ;  /* 0x00000001ff1b7887 */ /* 0x000fe40009000000 */
[----:B------:R-:W-:Y:S02]  /*3270*/  USEL UR14, UR14, URZ, UP2 ;  /* 0x000000ff0e0e7287 */ /* 0x000fe40009000000 */
[----:B------:R-:W-:Y:S02]  /*3280*/  UIADD3 UR36, UPT, UPT, UR28, 0x4, URZ ;  /* 0x000000041c247890 */ /* 0x000fe4000fffe0ff */
[----:B------:R-:W-:Y:S01]  /*3290*/  @UP1 ULEA UR26, UR14, UR5, 0x3 ;  /* 0x000000050e1a1291 */ /* 0x000fe2000f8e18ff */
[----:B------:R-:W-:Y:S01]  /*32a0*/  LOP3.LUT R8, R8, UR27, RZ, 0x3c, !PT ;  /* 0x0000001b08087c12 */ /* 0x000fe2000f8e3cff */
[----:B------:R-:W-:Y:S02]  /*32b0*/  UIADD3 UR32, UPT, UPT, UR28, 0x6, URZ ;  /* 0x000000061c207890 */ /* 0x000fe4000fffe0ff */
[----:B------:R-:W-:Y:S01]  /*32c0*/  UIADD3 UR6, UPT, UPT, UR6, 0x20, URZ ;  /* 0x0000002006067890 */ /* 0x000fe2000fffe0ff */
[----:B-1----:R-:W-:Y:S01]  /*32d0*/  @P0 SHF.L.U32 R0, R8, 0x1f, RZ ;  /* 0x0000001f08000819 */ /* 0x002fe200000006ff */
[----:B------:R-:W-:Y:S01]  /*32e0*/  UIADD3 UR12, UPT, UPT, UR12, -0x1, URZ ;  /* 0xffffffff0c0c7890 */ /* 0x000fe2000fffe0ff */
[----:B------:R-:W-:Y:S02]  /*32f0*/  UMOV UR29, 0x40004040 ;  /* 0x40004040001d7882 */ /* 0x000fe40000000000 */
[----:B------:R2:W3:Y:S01]  /*3300*/  @P0 SYNCS.PHASECHK.TRANS64.TRYWAIT P2, [UR26], R0 ;  /* 0x00000000ff0005a7 */ /* 0x0004e2000804111a */
[----:B------:R-:W-:Y:S01]  /*3310*/  ULEA UR26, UR17, UR10, 0x9 ;  /* 0x0000000a111a7291 */ /* 0x000fe2000f8e48ff */
[----:B------:R-:W-:Y:S01]  /*3320*/  UMOV UR27, 0x40004040 ;  /* 0x40004040001b7882 */ /* 0x000fe20000000000 */
[----:B------:R-:W-:Y:S02]  /*3330*/  UMOV UR41, 0x40004040 ;  /* 0x4000404000297882 */ /* 0x000fe40000000000 */
[----:B------:R-:W-:Y:S02]  /*3340*/  UIADD3 UR38, UPT, UPT, UR26, 0x2, URZ ;  /* 0x000000021a267890 */ /* 0x000fe4000fffe0ff */
[----:B------:R-:W-:Y:S02]  /*3350*/  UIADD3 UR34, UPT, UPT, UR26, 0x4, URZ ;  /* 0x000000041a227890 */ /* 0x000fe4000fffe0ff */
[----:B------:R-:W-:Y:S01]  /*3360*/  UIADD3 UR30, UPT, UPT, UR26, 0x6, URZ ;  /* 0x000000061a1e7890 */ /* 0x000fe2000fffe0ff */
[----:B------:R2:W-:Y:S01]  /*3370*/  UTCHMMA gdesc[UR26], gdesc[UR28], tmem[UR8], tmem[UR24], idesc[UR25], UP4 ;  /* 0x00ff181c1a0075ea */ /* 0x0005e2000a000008 */
[----:B------:R-:W-:Y:S01]  /*3380*/  UPLOP3.LUT UP4, UPT, UPT, UPT, UPT, 0x80, 0x8 ;  /* 0x000000000008789c */ /* 0x000fe20003f8f070 */
[----:B------:R-:W-:Y:S01]  /*3390*/  UMOV UR39, 0x40004040 ;  /* 0x4000404000277882 */ /* 0x000fe20000000000 */
[----:B------:R-:W-:Y:S01]  /*33a0*/  UMOV UR37, 0x40004040 ;  /* 0x4000404000257882 */ /* 0x000fe20000000000 */
[----:B------:R2:W-:Y:S01]  /*33b0*/  UTCHMMA gdesc[UR38], gdesc[UR40], tmem[UR8], tmem[UR22], idesc[UR23], UPT ;  /* 0x00ff1628260075ea */ /* 0x0005e2000b800008 */
[----:B------:R-:W-:Y:S01]  /*33c0*/  UMOV UR35, 0x40004040 ;  /* 0x4000404000237882 */ /* 0x000fe20000000000 */
[----:B------:R-:W-:Y:S01]  /*33d0*/  UMOV UR33, 0x40004040 ;  /* 0x4000404000217882 */ /* 0x000fe20000000000 */
[----:B------:R-:W-:Y:S01]  /*33e0*/  UMOV UR31, 0x40004040 ;  /* 0x40004040001f7882 */ /* 0x000fe20000000000 */
[----:B------:R2:W-:Y:S01]  /*33f0*/  UTCHMMA gdesc[UR34], gdesc[UR36], tmem[UR8], tmem[UR20], idesc[UR21], UPT ;  /* 0x00ff1424220075ea */ /* 0x0005e2000b800008 */
[----:B------:R2:W-:Y:S01]  /*3400*/  UTCHMMA gdesc[UR30], gdesc[UR32], tmem[UR8], tmem[UR18], idesc[UR19], UPT ;  /* 0x00ff12201e0075ea */ /* 0x0005e2000b800008 */
[----:B------:R2:W-:Y:S01]  /*3410*/  UTCBAR [UR6], URZ ;  /* 0x000000ff060073e9 */ /* 0x0005e200080000ff */
[----:B------:R-:W-:Y:S01]  /*3420*/  UMOV UR17, UR14 ;  /* 0x0000000e00117c82 */ /* 0x000fe20008000000 */
[----:B------:R-:W-:Y:S05]  /*3430*/  BRA.U UP0, `(.L_x_58) ;  /* 0xfffffffd00507547 */ /* 0x000fea000b83ffff */
.L_x_55:
[----:B------:R-:W-:Y:S01]  /*3440*/  UIADD3 UR15, UPT, UPT, UR15, 0x1, URZ ;  /* 0x000000010f0f7890 */ /* 0x000fe2000fffe0ff */
[C---:B------:R-:W-:Y:S01]  /*3450*/  ISETP.NE.AND P0, PT, R10.reuse, 0x2, PT ;  /* 0x000000020a00780c */ /* 0x040fe20003f05270 */
[----:B------:R-:W-:Y:S02]  /*3460*/  UIADD3 UR7, UPT, UPT, UR7, 0xb0, URZ ;  /* 0x000000b007077890 */ /* 0x000fe4000fffe0ff */
[----:B------:R-:W-:Y:S01]  /*3470*/  UISETP.NE.AND UP0, UPT, UR15, 0x4, UPT ;  /* 0x000000040f00788c */ /* 0x000fe2000bf05270 */
[----:B-12---:R-:W-:Y:S02]  /*3480*/  SEL R0, RZ, 0x1, P0 ;  /* 0x00000001ff007807 */ /* 0x006fe40000000000 */
[----:B------:R-:W-:Y:S01]  /*3490*/  SEL R10, R10, RZ, P0 ;  /* 0x000000ff0a0a7207 */ /* 0x000fe20000000000 */
[----:B------:R-:W-:Y:S01]  /*34a0*/  USEL UR6, URZ, 0x1, UP0 ;  /* 0x00000001ff067887 */ /* 0x000fe20008000000 */
[----:B------:R-:W-:Y:S01]  /*34b0*/  LOP3.LUT R9, R9, R0, RZ, 0x3c, !PT ;  /* 0x0000000009097212 */ /* 0x000fe200078e3cff */
[----:B------:R-:W-:Y:S01]  /*34c0*/  USEL UR15, UR15, URZ, UP0 ;  /* 0x000000ff0f0f7287 */ /* 0x000fe20008000000 */
[----:B------:R1:W-:Y:S03]  /*34d0*/  UTCBAR [UR7], URZ ;  /* 0x000000ff070073e9 */ /* 0x0003e600080000ff */
[----:B------:R-:W-:Y:S01]  /*34e0*/  LOP3.LUT R11, R11, UR6, RZ, 0x3c, !PT ;  /* 0x000000060b0b7c12 */ /* 0x000fe2000f8e3cff */
[----:B------:R-:W-:Y:S07]  /*34f0*/  @P1 BRA `(.L_x_59) ;  /* 0xfffffff800881947 */ /* 0x000fee000383ffff */
[----:B------:R-:W2:Y:S01]  /*3500*/  S2UR UR4, SR_CgaCtaId ;  /* 0x00000000000479c3 */ /* 0x000ea20000008800 */
[----:B------:R-:W-:Y:S01]  /*3510*/  ELECT P0, URZ, PT ;  /* 0x0000000000ff782f */ /* 0x000fe20003800000 */
[----:B------:R-:W-:Y:S01]  /*3520*/  IMAD.MOV.U32 R0, RZ, RZ, 0x1 ;  /* 0x00000001ff007424 */ /* 0x000fe200078e00ff */
[----:B------:R-:W-:Y:S01]  /*3530*/  UIADD3 UR5, UPT, UPT, UR5, 0xd0, URZ ;  /* 0x000000d005057890 */ /* 0x000fe2000fffe0ff */
[----:B------:R-:W-:Y:S01]  /*3540*/  SHF.L.U32 R2, R11, 0x1f, RZ ;  /* 0x0000001f0b027819 */ /* 0x000fe200000006ff */
[----:B------:R-:W-:-:S03]  /*3550*/  UMOV UR6, 0x40 ;  /* 0x0000004000067882 */ /* 0x000fc60000000000 */
[----:B------:R-:W-:Y:S01]  /*3560*/  UVIRTCOUNT.DEALLOC.SMPOOL 0x80 ;  /* 0x000000800000784c */ /* 0x000fe20000000000 */
[----:B--2---:R-:W-:Y:S02]  /*3570*/  ULEA UR4, UR4, UR6, 0x18 ;  /* 0x0000000604047291 */ /* 0x004fe4000f8ec0ff */
[----:B------:R-:W-:-:S07]  /*3580*/  ULEA UR6, UR15, UR5, 0x3 ;  /* 0x000000050f067291 */ /* 0x000fce000f8e18ff */
[----:B------:R2:W-:Y:S02]  /*3590*/  @P0 STS.U8 [UR4+0x1c], R0 ;  /* 0x00001c00ff000988 */ /* 0x0005e40008000004 */
[----:B------:R-:W4:Y:S02]  /*35a0*/  SYNCS.PHASECHK.TRANS64.TRYWAIT P0, [UR6], R2 ;  /* 0x00000002ff0075a7 */ /* 0x000f240008001106 */
[----:B--2-4-:R-:W-:Y:S05]  /*35b0*/  @!P0 BRA `(.L_x_60) ;  /* 0x0000007c00848947 */ /* 0x014fea0003800000 */
.L_x_187:
[----:B-1----:R-:W-:-:S04]  /*35c0*/  UIADD3 UR7, UPT, UPT, UR15, 0x1, URZ ;  /* 0x000000010f077890 */ /* 0x002fc8000fffe0ff */
[----:B------:R-:W-:-:S04]  /*35d0*/  UISETP.NE.AND UP0, UPT, UR7, 0x4, UPT ;  /* 0x000000040700788c */ /* 0x000fc8000bf05270 */
[----:B------:R-:W-:Y:S02]  /*35e0*/  USEL UR8, URZ, 0x1, UP0 ;  /* 0x00000001ff087887 */ /* 0x000fe40008000000 */
[----:B------:R-:W-:-:S04]  /*35f0*/  USEL UR7, UR7, URZ, UP0 ;  /* 0x000000ff07077287 */ /* 0x000fc80008000000 */
[----:B------:R-:W-:Y:S01]  /*3600*/  ULEA UR6, UR7, UR5, 0x3 ;  /* 0x0000000507067291 */ /* 0x000fe2000f8e18ff */
[----:B--2---:R-:W-:-:S04]  /*3610*/  LOP3.LUT R2, R11, UR8, RZ, 0x3c, !PT ;  /* 0x000000080b027c12 */ /* 0x004fc8000f8e3cff */
[----:B------:R-:W-:-:S04]  /*3620*/  SHF.L.U32 R3, R2, 0x1f, RZ ;  /* 0x0000001f02037819 */ /* 0x000fc800000006ff */
[----:B------:R-:W1:Y:S02]  /*3630*/  SYNCS.PHASECHK.TRANS64.TRYWAIT P0, [UR6], R3 ;  /* 0x00000003ff0075a7 */ /* 0x000e640008001106 */
[----:B-1----:R-:W-:Y:S05]  /*3640*/  @!P0 BRA `(.L_x_61) ;  /* 0x0000007c00788947 */ /* 0x002fea0003800000 */
.L_x_189:
        /* <DEDUP_REMOVED lines=9> */
.L_x_191:
[----:B------:R-:W-:-:S04]  /*36e0*/  UIADD3 UR7, UPT, UPT, UR7, 0x1, URZ ;  /* 0x0000000107077890 */ /* 0x000fc8000fffe0ff */
[----:B------:R-:W-:-:S04]  /*36f0*/  UISETP.NE.AND UP0, UPT, UR7, 0x4, UPT ;  /* 0x000000040700788c */ /* 0x000fc8000bf05270 */
[----:B------:R-:W-:Y:S02]  /*3700*/  USEL UR6, URZ, 0x1, UP0 ;  /* 0x00000001ff067887 */ /* 0x000fe40008000000 */
[----:B------:R-:W-:-:S04]  /*3710*/  USEL UR7, UR7, URZ, UP0 ;  /* 0x000000ff07077287 */ /* 0x000fc80008000000 */
[----:B------:R-:W-:Y:S01]  /*3720*/  ULEA UR7, UR7, UR5, 0x3 ;  /* 0x0000000507077291 */ /* 0x000fe2000f8e18ff */
[----:B------:R-:W-:-:S04]  /*3730*/  LOP3.LUT R2, R2, UR6, RZ, 0x3c, !PT ;  /* 0x0000000602027c12 */ /* 0x000fc8000f8e3cff */
[----:B------:R-:W-:-:S04]  /*3740*/  SHF.L.U32 R2, R2, 0x1f, RZ ;  /* 0x0000001f02027819 */ /* 0x000fc800000006ff */
[----:B------:R-:W2:Y:S02]  /*3750*/  SYNCS.PHASECHK.TRANS64.TRYWAIT P0, [UR7], R2 ;  /* 0x00000002ff0075a7 */ /* 0x000ea40008001107 */
[----:B--2---:R-:W-:Y:S05]  /*3760*/  @!P0 BRA `(.L_x_63) ;  /* 0x0000007c00608947 */ /* 0x004fea0003800000 */
.L_x_193:
[----:B------:R-:W-:Y:S01]  /*3770*/  NOP ;  /* 0x0000000000007918 */ /* 0x000fe20000000000 */
[----:B-1----:R-:W1:Y:S01]  /*3780*/  LDS R0, [UR4+0x14] ;  /* 0x00001404ff007984 */ /* 0x002e620008000800 */
[----:B------:R-:W-:Y:S01]  /*3790*/  ULOP3.LUT UR6, UR16, 0xffff, URZ, 0xc0, !UPT ;  /* 0x0000ffff10067892 */ /* 0x000fe2000f8ec0ff */
[----:B------:R-:W-:Y:S01]  /*37a0*/  UMOV UR8, 0xffff ;  /* 0x0000ffff00087882 */ /* 0x000fe20000000000 */
[----:B------:R-:W-:Y:S02]  /*37b0*/  UMOV UR5, 0x1 ;  /* 0x0000000100057882 */ /* 0x000fe40000000000 */
[----:B------:R-:W-:-:S04]  /*37c0*/  USHF.R.U32.HI UR6, URZ, 0x5, UR6 ;  /* 0x00000005ff067899 */ /* 0x000fc80008011606 */
[----:B------:R-:W-:Y:S02]  /*37d0*/  USHF.L.U32 UR8, UR8, UR6, URZ ;  /* 0x0000000608087299 */ /* 0x000fe400080006ff */
[----:B------:R-:W-:-:S04]  /*37e0*/  USHF.L.U32 UR5, UR5, UR6, URZ ;  /* 0x0000000605057299 */ /* 0x000fc800080006ff */
[----:B-1----:R-:W-:-:S04]  /*37f0*/  LOP3.LUT R0, R0, UR8, RZ, 0xc0, !PT ;  /* 0x0000000800007c12 */ /* 0x002fc8000f8ec0ff */
[----:B------:R-:W-:-:S13]  /*3800*/  ISETP.NE.AND P0, PT, R0, UR8, PT ;  /* 0x0000000800007c0c */ /* 0x000fda000bf05270 */
[----:B------:R-:W-:Y:S05]  /*3810*/  @P0 BRA `(.L_x_64) ;  /* 0x0000000000580947 */ /* 0x000fea0003800000 */
[----:B------:R-:W1:Y:S02]  /*3820*/  LDS R0, [UR4+0x18] ;  /* 0x00001804ff007984 */ /* 0x000e640008000800 */
[----:B-1----:R-:W-:-:S04]  /*3830*/  LOP3.LUT R0, R0, UR5, RZ, 0xc0, !PT ;  /* 0x0000000500007c12 */ /* 0x002fc8000f8ec0ff */
[----:B------:R-:W-:-:S13]  /*3840*/  ISETP.NE.AND P0, PT, R0, UR5, PT ;  /* 0x0000000500007c0c */ /* 0x000fda000bf05270 */
[----:B------:R-:W-:Y:S05]  /*3850*/  @P0 BRA `(.L_x_65) ;  /* 0x00000000003c0947 */ /* 0x000fea0003800000 */
[----:B------:R-:W1:Y:S01]  /*3860*/  S2R R2, SR_LANEID ;  /* 0x0000000000027919 */ /* 0x000e620000000000 */
[----:B------:R-:W-:Y:S01]  /*3870*/  ULOP3.LUT UR8, URZ, UR8, URZ, 0x33, !UPT ;  /* 0x00000008ff087292 */ /* 0x000fe2000f8e33ff */
[----:B------:R-:W-:Y:S02]  /*3880*/  VOTEU.ANY UR7, UPT, PT ;  /* 0x0000000000077886 */ /* 0x000fe400038e0100 */
[----:B------:R-:W-:-:S03]  /*3890*/  UFLO.U32 UR7, UR7 ;  /* 0x00000007000772bd */ /* 0x000fc600080e0000 */
[----:B------:R-:W-:-:S04]  /*38a0*/  IMAD.U32 R0, RZ, RZ, UR8 ;  /* 0x00000008ff007e24 */ /* 0x000fc8000f8e00ff */
[----:B------:R2:W4:Y:S02]  /*38b0*/  REDUX UR6, R0 ;  /* 0x00000000000673c4 */ /* 0x0005240000000000 */
[----:B------:R1:W-:Y:S02]  /*38c0*/  UTCATOMSWS.AND URZ, UR8 ;  /* 0x0000000800ff79e3 */ /* 0x0003e40008000000 */
[----:B-1----:R-:W-:Y:S02]  /*38d0*/  ISETP.EQ.U32.AND P0, PT, R2, UR7, PT ;  /* 0x0000000702007c0c */ /* 0x002fe4000bf02070 */
[----:B--2---:R-:W-:Y:S02]  /*38e0*/  LOP3.LUT R0, RZ, UR5, RZ, 0x33, !PT ;  /* 0x00000005ff007c12 */ /* 0x004fe4000f8e33ff */
[----:B----4-:R-:W-:Y:S02]  /*38f0*/  MOV R2, UR6 ;  /* 0x0000000600027c02 */ /* 0x010fe40008000f00 */
[----:B------:R-:W1:Y:S07]  /*3900*/  REDUX UR5, R0 ;  /* 0x00000000000573c4 */ /* 0x000e6e0000000000 */
[----:B------:R2:W-:Y:S01]  /*3910*/  @P0 ATOMS.AND RZ, [UR4+0x14], R2 ;  /* 0x00001402ffff098c */ /* 0x0005e2000a800004 */
[----:B-1----:R-:W-:-:S05]  /*3920*/  IMAD.U32 R0, RZ, RZ, UR5 ;  /* 0x00000005ff007e24 */ /* 0x002fca000f8e00ff */
[----:B------:R2:W-:Y:S01]  /*3930*/  @P0 ATOMS.AND RZ, [UR4+0x18], R0 ;  /* 0x00001800ffff098c */ /* 0x0005e2000a800004 */
[----:B------:R-:W-:Y:S05]  /*3940*/  BRA `(.L_x_66) ;  /* 0x0000000000147947 */ /* 0x000fea0003800000 */
.L_x_65:
[----:B------:R-:W-:Y:S02]  /*3950*/  MOV R2, 0x3970 ;  /* 0x0000397000027802 */ /* 0x000fe40000000f00 */
[----:B---3-5:R-:W-:Y:S05]  /*3960*/  CALL.REL.NOINC `($__internal_0_$__cuda_sm10x_tcgen05_guardrail_trap_col_being_dealloced_not_returned_by_alloc) ;  /* 0x0000008000f87944 */ /* 0x028fea0003c00000 */
[----:B------:R-:W-:Y:S05]  /*3970*/  BRA `(.L_x_66) ;  /* 0x0000000000087947 */ /* 0x000fea0003800000 */
.L_x_64:
[----:B------:R-:W-:Y:S02]  /*3980*/  MOV R2, 0x39a0 ;  /* 0x000039a000027802 */ /* 0x000fe40000000f00 */
[----:B---3-5:R-:W-:Y:S05]  /*3990*/  CALL.REL.NOINC `($__internal_2_$__cuda_sm10x_tcgen05_guardrail_trap_unallocated_columns_being_dealloced) ;  /* 0x0000008400047944 */ /* 0x028fea0003c00000 */
.L_x_66:
[----:B------:R-:W-:Y:S01]  /*39a0*/  NOP ;  /* 0x0000000000007918 */ /* 0x000fe20000000000 */
[----:B------:R-:W-:Y:S05]  /*39b0*/  EXIT ;  /* 0x000000000000794d */ /* 0x000fea0003800000 */
.L_x_48:
[----:B------:R-:W-:-:S09]  /*39c0*/  UISETP.NE.OR UP2, UPT, UR8, 0x3, !UP2 ;  /* 0x000000030800788c */ /* 0x000fd2000d745670 */
[----:B------:R-:W-:Y:S05]  /*39d0*/  BRA.U UP2, `(.L_x_67) ;  /* 0x0000001502707547 */ /* 0x000fea000b800000 */
[----:B------:R-:W1:Y:S01]  /*39e0*/  LDC R0, c[0x0][0xb30] ;  /* 0x0002cc00ff007b82 */ /* 0x000e620000000800 */
[----:B------:R-:W2:Y:S01]  /*39f0*/  LDCU.64 UR8, c[0x0][0x888] ;  /* 0x00011100ff0877ac */ /* 0x000ea20008000a00 */
[----:B------:R-:W-:Y:S01]  /*3a00*/  CS2R R28, SRZ ;  /* 0x00000000001c7805 */ /* 0x000fe2000001ff00 */
[----:B------:R-:W-:Y:S01]  /*3a10*/  IMAD.MOV.U32 R25, RZ, RZ, 0x2000 ;  /* 0x00002000ff197424 */ /* 0x000fe200078e00ff */
[----:B------:R-:W4:Y:S04]  /*3a20*/  LDCU.64 UR4, c[0x0][0x890] ;  /* 0x00011200ff0477ac */ /* 0x000f280008000a00 */
[----:B------:R-:W3:Y:S01]  /*3a30*/  LDC R24, c[0x0][0x370] ;  /* 0x0000dc00ff187b82 */ /* 0x000ee20000000800 */
[----:B------:R-:W-:Y:S01]  /*3a40*/  UMOV UR7, 0x400 ;  /* 0x0000040000077882 */ /* 0x000fe20000000000 */
[----:B------:R-:W-:-:S02]  /*3a50*/  UPLOP3.LUT UP1, UPT, UPT, UPT, UPT, 0x40, 0x4 ;  /* 0x000000000004789c */ /* 0x000fc40003f2e870 */
[----:B------:R-:W-:-:S04]  /*3a60*/  ULEA UR7, UR37, UR7, 0x18 ;  /* 0x0000000725077291 */ /* 0x000fc8000f8ec0ff */
[----:B------:R-:W3:Y:S01]  /*3a70*/  LDC R3, c[0x0][0xb0c] ;  /* 0x0002c300ff037b82 */ /* 0x000ee20000000800 */
[----:B------:R-:W-:Y:S02]  /*3a80*/  UIADD3 UR41, UPT, UPT, UR7, 0x40, URZ ;  /* 0x0000004007297890 */ /* 0x000fe4000fffe0ff */
[----:B--2---:R-:W-:Y:S02]  /*3a90*/  UISETP.NE.U32.AND UP2, UPT, UR8, URZ, UPT ;  /* 0x000000ff0800728c */ /* 0x004fe4000bf45070 */
[----:B------:R-:W-:Y:S02]  /*3aa0*/  UIADD3 UR33, UPT, UPT, UR7, 0x48, URZ ;  /* 0x0000004807217890 */ /* 0x000fe4000fffe0ff */
[----:B----4-:R-:W-:Y:S01]  /*3ab0*/  UISETP.NE.U32.AND UP3, UPT, UR4, URZ, UPT ;  /* 0x000000ff0400728c */ /* 0x010fe2000bf65070 */
[----:B------:R-:W2:Y:S01]  /*3ac0*/  LDC R18, c[0x0][0xb20] ;  /* 0x0002c800ff127b82 */ /* 0x000ea20000000800 */
[----:B-1----:R-:W-:Y:S01]  /*3ad0*/  ISETP.NE.AND P1, PT, R0, 0x1, PT ;  /* 0x000000010000780c */ /* 0x002fe20003f25270 */
[----:B------:R-:W-:-:S02]  /*3ae0*/  UISETP.NE.AND.EX UP2, UPT, UR9, URZ, UPT, UP2 ;  /* 0x000000ff0900728c */ /* 0x000fc4000bf45320 */
[----:B------:R-:W-:Y:S02]  /*3af0*/  UIADD3 UR25, UPT, UPT, UR7, 0x50, URZ ;  /* 0x0000005007197890 */ /* 0x000fe4000fffe0ff */
[----:B------:R-:W-:Y:S02]  /*3b00*/  UIADD3 UR17, UPT, UPT, UR7, 0x58, URZ ;  /* 0x0000005807117890 */ /* 0x000fe4000fffe0ff */
[----:B------:R-:W1:Y:S01]  /*3b10*/  LDC.64 R30, c[0x0][0x348] ;  /* 0x0000d200ff1e7b82 */ /* 0x000e620000000a00 */
[----:B------:R-:W-:-:S07]  /*3b20*/  UISETP.NE.AND.EX UP3, UPT, UR5, URZ, UPT, UP3 ;  /* 0x000000ff0500728c */ /* 0x000fce000bf65330 */
[----:B------:R-:W4:Y:S08]  /*3b30*/  LDC.64 R16, c[0x0][0xb10] ;  /* 0x0002c400ff107b82 */ /* 0x000f300000000a00 */
[----:B------:R-:W1:Y:S08]  /*3b40*/  LDC.64 R6, c[0x0][0xb18] ;  /* 0x0002c600ff067b82 */ /* 0x000e700000000a00 */
[----:B------:R-:W1:Y:S08]  /*3b50*/  LDC.64 R4, c[0x0][0xb28] ;  /* 0x0002ca00ff047b82 */ /* 0x000e700000000a00 */
[----:B--23--:R-:W1:Y:S02]  /*3b60*/  LDC R19, c[0x0][0x374] ;  /* 0x0000dd00ff137b82 */ /* 0x00ce640000000800 */
.L_x_82:
[C---:B------:R-:W-:Y:S02]  /*3b70*/  LEA R0, R29.reuse, UR7, 0x3 ;  /* 0x000000071d007c11 */ /* 0x040fe4000f8e18ff */
[----:B------:R-:W-:Y:S02]  /*3b80*/  SHF.L.U32 R2, R28, 0x1f, RZ ;  /* 0x0000001f1c027819 */ /* 0x000fe400000006ff */
[----:B------:R-:W-:Y:S02]  /*3b90*/  LEA R20, R29, UR7, 0x4 ;  /* 0x000000071d147c11 */ /* 0x000fe4000f8e20ff */
[----:B--2---:R-:W2:Y:S02]  /*3ba0*/  SYNCS.PHASECHK.TRANS64.TRYWAIT P0, [R0+URZ+0x90], R2 ;  /* 0x00009002000075a7 */ /* 0x004ea400080011ff */
[----:B--2---:R-:W-:Y:S05]  /*3bb0*/  @!P0 BRA `(.L_x_68) ;  /* 0x0000007800648947 */ /* 0x004fea0003800000 */
.L_x_194:
[----:B------:R-:W-:Y:S01]  /*3bc0*/  ISETP.GE.AND P0, PT, R26, 0x1, PT ;  /* 0x000000011a00780c */ /* 0x000fe20003f06270 */
[----:B------:R-:W3:Y:S01]  /*3bd0*/  LDS.128 R20, [R20+0x120] ;  /* 0x0001200014147984 */ /* 0x000ee20000000c00 */
[----:B--2---:R-:W-:Y:S01]  /*3be0*/  VIADD R0, R0, 0xa0 ;  /* 0x000000a000007836 */ /* 0x004fe20000000000 */
[----:B------:R-:W-:Y:S01]  /*3bf0*/  @!PT LDS RZ, [RZ] ;  /* 0x00000000fffff984 */ /* 0x000fe20000000800 */
[----:B------:R-:W-:Y:S01]  /*3c00*/  @!PT LDS RZ, [RZ] ;  /* 0x00000000fffff984 */ /* 0x000fe20000000800 */
[----:B------:R-:W-:Y:S01]  /*3c10*/  @!PT LDS RZ, [RZ] ;  /* 0x00000000fffff984 */ /* 0x000fe20000000800 */
[----:B------:R-:W-:Y:S01]  /*3c20*/  @!PT LDS RZ, [RZ] ;  /* 0x00000000fffff984 */ /* 0x000fe20000000800 */
[----:B------:R2:W-:Y:S06]  /*3c30*/  MEMBAR.ALL.CTA ;  /* 0x0000000000007992 */ /* 0x0005ec0000008000 */
[----:B--2---:R-:W2:Y:S01]  /*3c40*/  FENCE.VIEW.ASYNC.S ;  /* 0x00000000000073c6 */ /* 0x004ea20000000000 */
[----:B------:R-:W-:Y:S04]  /*3c50*/  PRMT R0, RZ, 0x654, R0 ;  /* 0x00000654ff007816 */ /* 0x000fe80000000000 */
[----:B--2---:R2:W-:Y:S01]  /*3c60*/  SYNCS.ARRIVE.TRANS64.RED.A1T0 RZ, [R0+URZ], RZ ;  /* 0x000000ff00ff79a7 */ /* 0x0045e200081004ff */
[----:B---3--:R-:W-:Y:S11]  /*3c70*/  LOP3.LUT P3, RZ, R22, 0x1, RZ, 0xc0, !PT ;  /* 0x0000000116ff7812 */ /* 0x008ff6000786c0ff */
[----:B------:R-:W-:Y:S02]  /*3c80*/  @!UPT UIADD3 URZ, UPT, UPT, URZ, URZ, URZ ;  /* 0x000000fffffff290 */ /* 0x000fe4000fffe0ff */
[----:B------:R-:W-:Y:S02]  /*3c90*/  @P3 MOV R11, R20 ;  /* 0x00000014000b3202 */ /* 0x000fe40000000f00 */
[----:B------:R-:W-:Y:S01]  /*3ca0*/  @P3 LOP3.LUT R10, R21, 0xffff, RZ, 0xc0, !PT ;  /* 0x0000ffff150a3812 */ /* 0x000fe200078ec0ff */
[----:B--2---:R-:W-:Y:S06]  /*3cb0*/  @!P0 BRA `(.L_x_69) ;  /* 0x0000000000a48947 */ /* 0x004fec0003800000 */
[-C--:B-1----:R-:W-:Y:S01]  /*3cc0*/  IMAD.HI.U32 R0, R19, R7.reuse, RZ ;  /* 0x0000000713007227 */ /* 0x082fe200078e00ff */
[----:B------:R-:W-:Y:S02]  /*3cd0*/  ISETP.NE.AND P0, PT, R6, 0x1, PT ;  /* 0x000000010600780c */ /* 0x000fe40003f05270 */
[----:B------:R-:W-:Y:S01]  /*3ce0*/  ISETP.NE.AND P2, PT, R26, 0x1, PT ;  /* 0x000000011a00780c */ /* 0x000fe20003f45270 */
[----:B----4-:R-:W-:Y:S01]  /*3cf0*/  IMAD.HI.U32 R9, R24, R16, RZ ;  /* 0x0000001018097227 */ /* 0x010fe200078e00ff */
[----:B------:R-:W-:Y:S02]  /*3d00*/  SHF.R.U32.HI R0, RZ, R18, R0 ;  /* 0x00000012ff007219 */ /* 0x000fe40000011600 */
[----:B------:R-:W-:Y:S01]  /*3d10*/  ISETP.NE.AND P4, PT, R3, 0x1, PT ;  /* 0x000000010300780c */ /* 0x000fe20003f85270 */
[----:B------:R-:W-:Y:S01]  /*3d20*/  IMAD.HI.U32 R13, R10, R7, RZ ;  /* 0x000000070a0d7227 */ /* 0x000fe200078e00ff */
[----:B------:R-:W-:Y:S02]  /*3d30*/  SHF.R.U32.HI R9, RZ, R17, R9 ;  /* 0x00000011ff097219 */ /* 0x000fe40000011609 */
[----:B------:R-:W-:Y:S01]  /*3d40*/  SEL R0, R19, R0, !P0 ;  /* 0x0000000013007207 */ /* 0x000fe20004000000 */
[----:B------:R-:W-:Y:S01]  /*3d50*/  IMAD.HI.U32 R12, R11, R16, RZ ;  /* 0x000000100b0c7227 */ /* 0x000fe200078e00ff */
[----:B------:R-:W-:Y:S03]  /*3d60*/  SEL R9, R24, R9, !P4 ;  /* 0x0000000918097207 */ /* 0x000fe60006000000 */
[-C--:B------:R-:W-:Y:S01]  /*3d70*/  IMAD.HI.U32 R8, R0, R4.reuse, RZ ;  /* 0x0000000400087227 */ /* 0x080fe200078e00ff */
[----:B------:R-:W-:Y:S03]  /*3d80*/  SHF.R.U32.HI R12, RZ, R17, R12 ;  /* 0x00000011ff0c7219 */ /* 0x000fe6000001160c */
[----:B------:R-:W-:Y:S01]  /*3d90*/  IMAD.HI.U32 R2, R9, R4, RZ ;  /* 0x0000000409027227 */ /* 0x000fe200078e00ff */
[-C--:B------:R-:W-:Y:S02]  /*3da0*/  @P2 SHF.R.U32.HI R0, RZ, R5.reuse, R8 ;  /* 0x00000005ff002219 */ /* 0x080fe40000011608 */
[----:B------:R-:W-:Y:S02]  /*3db0*/  SHF.R.U32.HI R8, RZ, R18, R13 ;  /* 0x00000012ff087219 */ /* 0x000fe4000001160d */
[----:B------:R-:W-:Y:S01]  /*3dc0*/  @P2 SHF.R.U32.HI R9, RZ, R5, R2 ;  /* 0x00000005ff092219 */ /* 0x000fe20000011602 */
[----:B------:R-:W-:Y:S01]  /*3dd0*/  IMAD R0, R26, R0, RZ ;  /* 0x000000001a007224 */ /* 0x000fe200078e02ff */
[----:B------:R-:W-:Y:S02]  /*3de0*/  SEL R8, R10, R8, !P0 ;  /* 0x000000080a087207 */ /* 0x000fe40004000000 */
[----:B------:R-:W-:Y:S01]  /*3df0*/  SEL R2, R11, R12, !P4 ;  /* 0x0000000c0b027207 */ /* 0x000fe20006000000 */
[----:B------:R-:W-:Y:S01]  /*3e00*/  IMAD R12, R26, R9, RZ ;  /* 0x000000091a0c7224 */ /* 0x000fe200078e02ff */
[C---:B------:R-:W-:Y:S01]  /*3e10*/  ISETP.GE.AND P0, PT, R8.reuse, R0, PT ;  /* 0x000000000800720c */ /* 0x040fe20003f06270 */
[----:B------:R-:W-:Y:S03]  /*3e20*/  IMAD.HI.U32 R0, R8, R4, RZ ;  /* 0x0000000408007227 */ /* 0x000fe600078e00ff */
[----:B------:R-:W-:Y:S02]  /*3e30*/  ISETP.GE.OR P0, PT, R2, R12, P0 ;  /* 0x0000000c0200720c */ /* 0x000fe40000706670 */
[-C--:B------:R-:W-:Y:S04]  /*3e40*/  SHF.R.U32.HI R0, RZ, R5.reuse, R0 ;  /* 0x00000005ff007219 */ /* 0x080fe80000011600 */
[----:B------:R-:W-:Y:S05]  /*3e50*/  SEL R13, R8, R0, !P2 ;  /* 0x00000000080d7207 */ /* 0x000fea0005000000 */
[----:B------:R-:W-:Y:S02]  /*3e60*/  IMAD.MOV R12, RZ, RZ, -R13 ;  /* 0x000000ffff0c7224 */ /* 0x000fe400078e0a0d */
[----:B------:R-:W-:Y:S04]  /*3e70*/  @!P0 IMAD.HI.U32 R0, R2, R4, RZ ;  /* 0x0000000402008227 */ /* 0x000fe800078e00ff */
[----:B------:R-:W-:Y:S01]  /*3e80*/  IMAD R12, R26, R12, R8 ;  /* 0x0000000c1a0c7224 */ /* 0x000fe200078e0208 */
[----:B------:R-:W-:Y:S04]  /*3e90*/  @!P0 SHF.R.U32.HI R0, RZ, R5, R0 ;  /* 0x00000005ff008219 */ /* 0x000fe80000011600 */
[----:B------:R-:W-:Y:S04]  /*3ea0*/  @!P0 SEL R0, R2, R0, !P2 ;  /* 0x0000000002008207 */ /* 0x000fe80005000000 */
[----:B------:R-:W-:Y:S01]  /*3eb0*/  @!P0 IADD3 R13, PT, PT, R13, -R0, RZ ;  /* 0x800000000d0d8210 */ /* 0x000fe20007ffe0ff */
[----:B------:R-:W-:Y:S01]  /*3ec0*/  @!P0 IMAD R0, R9, R12, R0 ;  /* 0x0000000c09008224 */ /* 0x000fe200078e0200 */
[----:B------:R-:W-:Y:S01]  /*3ed0*/  IADD3 R9, PT, PT, -R8, RZ, RZ ;  /* 0x000000ff08097210 */ /* 0x000fe20007ffe1ff */
[--C-:B------:R-:W-:Y:S02]  /*3ee0*/  IMAD.MOV R12, RZ, RZ, -R2.reuse ;  /* 0x000000ffff0c7224 */ /* 0x100fe400078e0a02 */
[----:B------:R-:W-:Y:S02]  /*3ef0*/  @!P0 IMAD R8, R13, R26, R2 ;  /* 0x0000001a0d088224 */ /* 0x000fe400078e0202 */
[----:B------:R-:W-:Y:S02]  /*3f00*/  @!P0 IMAD.MOV.U32 R2, RZ, RZ, R0 ;  /* 0x000000ffff028224 */ /* 0x000fe400078e0000 */
[----:B------:R-:W-:Y:S02]  /*3f10*/  IMAD R11, R3, R12, R11 ;  /* 0x0000000c030b7224 */ /* 0x000fe400078e020b */
[----:B------:R-:W-:Y:S02]  /*3f20*/  IMAD R10, R6, R9, R10 ;  /* 0x00000009060a7224 */ /* 0x000fe400078e020a */
[----:B------:R-:W-:Y:S02]  /*3f30*/  IMAD R11, R2, R3, R11 ;  /* 0x00000003020b7224 */ /* 0x000fe400078e020b */
[----:B------:R-:W-:Y:S02]  /*3f40*/  IMAD R10, R8, R6, R10 ;  /* 0x00000006080a7224 */ /* 0x000fe400078e020a */
.L_x_69:
[----:B------:R-:W-:Y:S05]  /*3f50*/  BRA.U UP1, `(.L_x_70) ;  /* 0x0000000101107547 */ /* 0x000fea000b800000 */
[----:B------:R-:W-:Y:S04]  /*3f60*/  MOV R2, UR6 ;  /* 0x0000000600027c02 */ /* 0x000fe80008000f00 */
[----:B------:R-:W-:Y:S04]  /*3f70*/  SHF.L.U32 R2, R2, 0x1f, RZ ;  /* 0x0000001f02027819 */ /* 0x000fe800000006ff */
[----:B------:R-:W2:Y:S02]  /*3f80*/  SYNCS.PHASECHK.TRANS64.TRYWAIT P0, [UR7+0x88], R2 ;  /* 0x00008802ff0075a7 */ /* 0x000ea40008001107 */
[----:B--2---:R-:W-:Y:S05]  /*3f90*/  @!P0 BRA `(.L_x_71) ;  /* 0x0000007400808947 */ /* 0x004fea0003800000 */
.L_x_70:
[----:B------:R-:W-:Y:S01]  /*3fa0*/  R2UR UR43, R15 ;  /* 0x000000000f2b72ca */ /* 0x000fe200000e0000 */
[----:B------:R-:W-:Y:S01]  /*3fb0*/  IMAD.MOV.U32 R32, RZ, RZ, 0x1 ;  /* 0x00000001ff207424 */ /* 0x000fe200078e00ff */
[----:B------:R-:W-:Y:S02]  /*3fc0*/  R2UR UR42, R14 ;  /* 0x000000000e2a72ca */ /* 0x000fe400000e0000 */
[----:B------:R-:W-:Y:S02]  /*3fd0*/  ISETP.NE.U32.AND P2, PT, RZ, UR4, PT ;  /* 0x00000004ff007c0c */ /* 0x000fe4000bf45070 */
[----:B------:R-:W-:Y:S02]  /*3fe0*/  SHF.L.U32 R32, R32, 0x1f, RZ ;  /* 0x0000001f20207819 */ /* 0x000fe400000006ff */
[----:B------:R-:W-:Y:S05]  /*3ff0*/  ISETP.NE.AND.EX P2, PT, RZ, UR5, PT, P2 ;  /* 0x00000005ff007c0c */ /* 0x000fea000bf45320 */
[----:B------:R-:W-:Y:S02]  /*4000*/  USHF.L.U32 UR43, UR43, 0x6, URZ ;  /* 0x000000062b2b7899 */ /* 0x000fe400080006ff */
[----:B------:R-:W-:Y:S01]  /*4010*/  USHF.L.U32 UR42, UR42, 0x8, URZ ;  /* 0x000000082a2a7899 */ /* 0x000fe200080006ff */
[----:B------:R-:W-:Y:S11]  /*4020*/  BRA.U !UP3, `(.L_x_72) ;  /* 0x000000010b347547 */ /* 0x000ff6000b800000 */
[----:B------:R-:W-:Y:S01]  /*4030*/  UPLOP3.LUT UP0, UPT, UPT, UPT, UP2, 0x80, 0x8 ;  /* 0x000000000008789c */ /* 0x000fe20003f0f020 */
[----:B--2---:R-:W-:Y:S02]  /*4040*/  HFMA2 R0, -RZ, RZ, 0, 5.9604644775390625e-08 ;  /* 0x00000001ff007431 */ /* 0x004fe400000001ff */
[----:B------:R-:W-:Y:S03]  /*4050*/  IMAD.MOV.U32 R64, RZ, RZ, 0x1 ;  /* 0x00000001ff407424 */ /* 0x000fe600078e00ff */
[----:B------:R-:W-:Y:S05]  /*4060*/  PLOP3.LUT P0, PT, PT, PT, UP0, 0x80, 0x8 ;  /* 0x000000000008781c */ /* 0x000fea0003f0f008 */
[----:B------:R-:W2:Y:S01]  /*4070*/  @UP0 LDCU.64 UR10, c[0x0][0x888] ;  /* 0x00011100ff0a07ac */ /* 0x000ea20008000a00 */
[----:B------:R-:W-:Y:S07]  /*4080*/  @UP0 UIMAD UR8, UR36, UR4, URZ ;  /* 0x00000004240802a4 */ /* 0x000fee000f8e02ff */
[----:B------:R-:W-:Y:S01]  /*4090*/  @!P0 PRMT R64, R0, 0x7610, R64 ;  /* 0x0000761000408816 */ /* 0x000fe20000000040 */
[----:B--2---:R-:W-:Y:S03]  /*40a0*/  @UP0 UIMAD.WIDE UR10, UR8, 0x4, UR10 ;  /* 0x00000004080a08a5 */ /* 0x004fe6000f8e020a */
[----:B------:R-:W2:Y:S03]  /*40b0*/  @!UP0 LDCU UR8, c[0x0][0x880] ;  /* 0x00011000ff0887ac */ /* 0x000ea60008000800 */
[----:B------:R-:W-:Y:S01]  /*40c0*/  IMAD.U32 R8, RZ, RZ, UR10 ;  /* 0x0000000aff087e24 */ /* 0x000fe2000f8e00ff */
[----:B------:R-:W-:Y:S05]  /*40d0*/  MOV R9, UR11 ;  /* 0x0000000b00097c02 */ /* 0x000fea0008000f00 */
[----:B-----5:R3:W5:Y:S02]  /*40e0*/  @P0 LDG.E R35, desc[UR46][R8.64] ;  /* 0x0000002e08230981 */ /* 0x020764000c1e1900 */
[----:B--23--:R-:W-:Y:S07]  /*40f0*/  @!P0 IMAD.U32 R35, RZ, RZ, UR8 ;  /* 0x00000008ff238e24 */ /* 0x00cfee000f8e00ff */
.L_x_72:
[----:B-----5:R-:W-:Y:S01]  /*4100*/  @!P2 FSETP.EQ.AND P0, PT, R35, RZ, PT ;  /* 0x000000ff2300a20b */ /* 0x020fe20003f02000 */
[----:B------:R-:W-:Y:S01]  /*4110*/  @!UPT UIADD3 URZ, UPT, UPT, URZ, URZ, URZ ;  /* 0x000000fffffff290 */ /* 0x000fe2000fffe0ff */
[----:B------:R-:W-:Y:S11]  /*4120*/  @!P2 BRA `(.L_x_73) ;  /* 0x000000000014a947 */ /* 0x000ff60003800000 */
[----:B------:R-:W-:Y:S02]  /*4130*/  LOP3.LUT P2, RZ, R64, 0xff, RZ, 0xc0, !PT ;  /* 0x000000ff40ff7812 */ /* 0x000fe4000784c0ff */
[----:B------:R-:W-:Y:S04]  /*4140*/  PLOP3.LUT P0, PT, PT, PT, UP0, 0x80, 0x8 ;  /* 0x000000000008781c */ /* 0x000fe80003f0f008 */
[----:B------:R-:W-:Y:S07]  /*4150*/  PLOP3.LUT P0, PT, P0, PT, PT, 0x8, 0x80 ;  /* 0x000000000080781c */ /* 0x000fee000070e170 */
[----:B------:R-:W-:Y:S11]  /*4160*/  @P2 FSETP.EQ.AND P0, PT, R35, RZ, PT ;  /* 0x000000ff2300220b */ /* 0x000ff60003f02000 */
[----:B------:R-:W-:Y:S02]  /*4170*/  @!UPT UIADD3 URZ, UPT, UPT, URZ, URZ, URZ ;  /* 0x000000fffffff290 */ /* 0x000fe4000fffe0ff */
.L_x_73:
[----:B------:R-:W3:Y:S01]  /*4180*/  SYNCS.PHASECHK.TRANS64.TRYWAIT P2, [UR7+0x60], R32 ;  /* 0x00006020ff0075a7 */ /* 0x000ee20008041107 */
[----:B------:R-:W-:Y:S04]  /*4190*/  ELECT P4, URZ, PT ;  /* 0x0000000000ff782f */ /* 0x000fe80003880000 */
[----:B------:R-:W-:Y:S11]  /*41a0*/  PLOP3.LUT P4, PT, P0, P4, PT, 0xf2, 0x2f ;  /* 0x00000000002f781c */ /* 0x000ff60000789e72 */
[----:B------:R-:W-:Y:S02]  /*41b0*/  @!UPT UIADD3 URZ, UPT, UPT, URZ, URZ, URZ ;  /* 0x000000fffffff290 */ /* 0x000fe4000fffe0ff */
[----:B-1----:R-:W-:Y:S05]  /*41c0*/  @!P4 IADD3 R8, P0, PT, R30, 0x580, RZ ;  /* 0x000005801e08c810 */ /* 0x002fea0007f1e0ff */
[----:B--2---:R-:W-:Y:S01]  /*41d0*/  @!P4 IMAD.X R2, RZ, RZ, R31, P0 ;  /* 0x000000ffff02c224 */ /* 0x004fe200000e061f */
[----:B---3--:R-:W-:Y:S07]  /*41e0*/  @!P2 BRA `(.L_x_74) ;  /* 0x000000740004a947 */ /* 0x008fee0003800000 */
.L_x_197:
[----:B------:R-:W-:Y:S01]  /*41f0*/  @!P4 R2UR UR9, R8 ;  /* 0x000000000809c2ca */ /* 0x000fe200000e0000 */
[----:B------:R-:W-:Y:S01]  /*4200*/  VOTEU.ALL UP1, P4 ;  /* 0x0000000000ff7886 */ /* 0x000fe20002020000 */
[----:B------:R-:W-:Y:S01]  /*4210*/  @!P4 R2UR UR8, R2 ;  /* 0x000000000208c2ca */ /* 0x000fe200000e0000 */
[----:B-1----:R-:W-:Y:S01]  /*4220*/  @!P4 IMAD.MOV.U32 R0, RZ, RZ, 0x2000 ;  /* 0x00002000ff00c424 */ /* 0x002fe200078e00ff */
[----:B------:R-:W-:Y:S01]  /*4230*/  UMOV UR44, UR36 ;  /* 0x00000024002c7c82 */ /* 0x000fe20008000000 */
[----:B------:R-:W-:Y:S02]  /*4240*/  UPRMT UR21, UR37, 0x654, UR41 ;  /* 0x0000065425157896 */ /* 0x000fe40008000029 */
[----:B------:R-:W-:Y:S01]  /*4250*/  @!UP1 UIADD3 UR40, UPT, UPT, UR7, 0x400, URZ ;  /* 0x0000040007289890 */ /* 0x000fe2000fffe0ff */
[----:B------:R-:W-:Y:S05]  /*4260*/  VOTEU.ALL UP1, P4 ;  /* 0x0000000000ff7886 */ /* 0x000fea0002020000 */
[----:B------:R-:W-:Y:S01]  /*4270*/  IMAD.U32 R8, RZ, RZ, UR9 ;  /* 0x00000009ff087e24 */ /* 0x000fe2000f8e00ff */
[----:B------:R-:W-:Y:S01]  /*4280*/  UMOV UR9, 0x10000000 ;  /* 0x1000000000097882 */ /* 0x000fe20000000000 */
[----:B------:R-:W-:Y:S01]  /*4290*/  IMAD.U32 R9, RZ, RZ, UR8 ;  /* 0x00000008ff097e24 */ /* 0x000fe2000f8e00ff */
[----:B------:R-:W-:Y:S02]  /*42a0*/  UMOV UR8, 0x0 ;  /* 0x0000000000087882 */ /* 0x000fe40000000000 */
[----:B------:R-:W-:Y:S02]  /*42b0*/  @!P4 R2UR UR10, R8 ;  /* 0x00000000080ac2ca */ /* 0x000fe400000e0000 */
[----:B------:R-:W-:Y:S02]  /*42c0*/  @!P4 R2UR UR11, R9 ;  /* 0x00000000090bc2ca */ /* 0x000fe400000e0000 */
[----:B------:R-:W-:Y:S05]  /*42d0*/  @!P4 IADD3 R8, P0, PT, R30, 0x580, RZ ;  /* 0x000005801e08c810 */ /* 0x000fea0007f1e0ff */
[----:B------:R-:W-:Y:S06]  /*42e0*/  @!P4 IMAD.X R2, RZ, RZ, R31, P0 ;  /* 0x000000ffff02c224 */ /* 0x000fec00000e061f */
[----:B------:R1:W-:Y:S01]  /*42f0*/  @!UP1 UTMALDG.3D [UR40], [UR10], desc[UR8] ;  /* 0x000008280a0095b4 */ /* 0x0003e20008011000 */
[----:B------:R1:W-:Y:S01]  /*4300*/  @!P4 SYNCS.ARRIVE.TRANS64.RED.A0TR RZ, [UR7+0x40], R0 ;  /* 0x00004000ffffc9a7 */ /* 0x0003e20008300407 */
[----:B------:R-:W-:Y:S01]  /*4310*/  SYNCS.ARRIVE.TRANS64.RED.A1T0 RZ, [UR21], RZ ;  /* 0x000000ffffff79a7 */ /* 0x000fe20008100415 */
[----:B------:R-:W2:Y:S02]  /*4320*/  SYNCS.PHASECHK.TRANS64.TRYWAIT P2, [UR7+0x68], R32 ;  /* 0x00006820ff0075a7 */ /* 0x000ea40008041107 */
[----:B-12---:R-:W-:Y:S05]  /*4330*/  @!P2 BRA `(.L_x_75) ;  /* 0x0000007000c8a947 */ /* 0x006fea0003800000 */
.L_x_199:
[----:B------:R-:W-:Y:S01]  /*4340*/  @!P4 R2UR UR9, R8 ;  /* 0x000000000809c2ca */ /* 0x000fe200000e0000 */
[----:B------:R-:W-:Y:S01]  /*4350*/  VOTEU.ALL UP1, P4 ;  /* 0x0000000000ff7886 */ /* 0x000fe20002020000 */
[----:B------:R-:W-:Y:S01]  /*4360*/  @!P4 R2UR UR8, R2 ;  /* 0x000000000208c2ca */ /* 0x000fe200000e0000 */
[----:B-1----:R-:W-:Y:S01]  /*4370*/  @!P4 IMAD.MOV.U32 R0, RZ, RZ, 0x2000 ;  /* 0x00002000ff00c424 */ /* 0x002fe200078e00ff */
[----:B------:R-:W-:Y:S01]  /*4380*/  UMOV UR35, UR43 ;  /* 0x0000002b00237c82 */ /* 0x000fe20008000000 */
[----:B------:R-:W-:Y:S02]  /*4390*/  UPRMT UR15, UR37, 0x654, UR33 ;  /* 0x00000654250f7896 */ /* 0x000fe40008000021 */
[----:B------:R-:W-:Y:S02]  /*43a0*/  @!UP1 UIADD3 UR34, UPT, UPT, UR42, 0x20, URZ ;  /* 0x000000202a229890 */ /* 0x000fe4000fffe0ff */
[----:B------:R-:W-:Y:S01]  /*43b0*/  @!UP1 UIADD3 UR32, UPT, UPT, UR7, 0x2400, URZ ;  /* 0x0000240007209890 */ /* 0x000fe2000fffe0ff */
[----:B------:R-:W-:Y:S03]  /*43c0*/  VOTEU.ALL UP1, P4 ;  /* 0x0000000000ff7886 */ /* 0x000fe60002020000 */
        /* <DEDUP_REMOVED lines=13> */
.L_x_201:
[----:B------:R-:W-:Y:S01]  /*44a0*/  @!P4 R2UR UR9, R8 ;  /* 0x000000000809c2ca */ /* 0x000fe200000e0000 */
[----:B------:R-:W-:Y:S01]  /*44b0*/  VOTEU.ALL UP1, P4 ;  /* 0x0000000000ff7886 */ /* 0x000fe20002020000 */
[----:B------:R-:W-:Y:S01]  /*44c0*/  @!P4 R2UR UR8, R2 ;  /* 0x000000000208c2ca */ /* 0x000fe200000e0000 */
[----:B-1----:R-:W-:Y:S01]  /*44d0*/  @!P4 IMAD.MOV.U32 R0, RZ, RZ, 0x2000 ;  /* 0x00002000ff00c424 */ /* 0x002fe200078e00ff */
[----:B------:R-:W-:Y:S01]  /*44e0*/  UMOV UR27, UR43 ;  /* 0x0000002b001b7c82 */ /* 0x000fe20008000000 */
[----:B------:R-:W-:Y:S01]  /*44f0*/  UMOV UR28, UR36 ;  /* 0x00000024001c7c82 */ /* 0x000fe20008000000 */
[----:B------:R-:W-:Y:S02]  /*4500*/  @!UP1 UIADD3 UR26, UPT, UPT, UR42, 0x40, URZ ;  /* 0x000000402a1a9890 */ /* 0x000fe4000fffe0ff */
[----:B------:R-:W-:Y:S01]  /*4510*/  @!UP1 UIADD3 UR24, UPT, UPT, UR7, 0x4400, URZ ;  /* 0x0000440007189890 */ /* 0x000fe2000fffe0ff */
[----:B------:R-:W-:Y:S01]  /*4520*/  VOTEU.ALL UP1, P4 ;  /* 0x0000000000ff7886 */ /* 0x000fe20002020000 */
[----:B------:R-:W-:Y:S03]  /*4530*/  UPRMT UR14, UR37, 0x654, UR25 ;  /* 0x00000654250e7896 */ /* 0x000fe60008000019 */
        /* <DEDUP_REMOVED lines=13> */
.L_x_203:
[----:B------:R-:W-:Y:S01]  /*4610*/  @!P4 R2UR UR9, R8 ;  /* 0x000000000809c2ca */ /* 0x000fe200000e0000 */
[----:B------:R-:W-:Y:S01]  /*4620*/  VOTEU.ALL UP1, P4 ;  /* 0x0000000000ff7886 */ /* 0x000fe20002020000 */
[----:B------:R-:W-:Y:S01]  /*4630*/  @!P4 R2UR UR8, R2 ;  /* 0x000000000208c2ca */ /* 0x000fe200000e0000 */
[----:B-1----:R-:W-:Y:S01]  /*4640*/  @!P4 IMAD.MOV.U32 R0, RZ, RZ, 0x2000 ;  /* 0x00002000ff00c424 */ /* 0x002fe200078e00ff */
[----:B------:R-:W-:Y:S01]  /*4650*/  UMOV UR19, UR43 ;  /* 0x0000002b00137c82 */ /* 0x000fe20008000000 */
[----:B------:R-:W-:Y:S01]  /*4660*/  UMOV UR20, UR36 ;  /* 0x0000002400147c82 */ /* 0x000fe20008000000 */
[----:B------:R-:W-:Y:S01]  /*4670*/  @!UP1 UIADD3 UR18, UPT, UPT, UR42, 0x60, URZ ;  /* 0x000000602a129890 */ /* 0x000fe2000fffe0ff */
[----:B------:R-:W-:Y:S01]  /*4680*/  SHF.L.U32 R14, RZ, 0x1f, RZ ;  /* 0x0000001fff0e7819 */ /* 0x000fe200000006ff */
        /* <DEDUP_REMOVED lines=16> */
.L_x_205:
[----:B------:R-:W-:Y:S01]  /*4790*/  @!P4 R2UR UR9, R8 ;  /* 0x000000000809c2ca */ /* 0x000fe200000e0000 */
[----:B------:R-:W-:Y:S01]  /*47a0*/  VOTEU.ALL UP1, P4 ;  /* 0x0000000000ff7886 */ /* 0x000fe20002020000 */
[----:B------:R-:W-:Y:S01]  /*47b0*/  @!P4 R2UR UR8, R2 ;  /* 0x000000000208c2ca */ /* 0x000fe200000e0000 */
[----:B-1----:R-:W-:Y:S01]  /*47c0*/  @!P4 IMAD.MOV.U32 R0, RZ, RZ, 0x2000 ;  /* 0x00002000ff00c424 */ /* 0x002fe200078e00ff */
[----:B------:R-:W-:Y:S01]  /*47d0*/  UMOV UR18, 0x0 ;  /* 0x0000000000127882 */ /* 0x000fe20000000000 */
[----:B------:R-:W-:Y:S01]  /*47e0*/  UMOV UR19, 0x10000000 ;  /* 0x1000000000137882 */ /* 0x000fe20000000000 */
[----:B------:R-:W-:Y:S01]  /*47f0*/  @!UP1 UIADD3 UR10, UPT, UPT, UR42, 0x80, URZ ;  /* 0x000000802a0a9890 */ /* 0x000fe2000fffe0ff */
[----:B------:R-:W-:Y:S01]  /*4800*/  UMOV UR11, UR43 ;  /* 0x0000002b000b7c82 */ /* 0x000fe20008000000 */
[----:B------:R-:W-:Y:S05]  /*4810*/  UMOV UR12, UR36 ;  /* 0x00000024000c7c82 */ /* 0x000fea0008000000 */
[----:B------:R-:W-:Y:S01]  /*4820*/  IMAD.U32 R8, RZ, RZ, UR9 ;  /* 0x00000009ff087e24 */ /* 0x000fe2000f8e00ff */
[----:B------:R-:W-:Y:S01]  /*4830*/  UMOV UR9, UR41 ;  /* 0x0000002900097c82 */ /* 0x000fe20008000000 */
[----:B------:R-:W-:Y:S01]  /*4840*/  IMAD.U32 R9, RZ, RZ, UR8 ;  /* 0x00000008ff097e24 */ /* 0x000fe2000f8e00ff */
[----:B------:R-:W-:Y:S02]  /*4850*/  @!UP1 UIADD3 UR8, UPT, UPT, UR7, 0x400, URZ ;  /* 0x0000040007089890 */ /* 0x000fe4000fffe0ff */
[----:B------:R-:W-:Y:S01]  /*4860*/  @!P4 R2UR UR22, R8 ;  /* 0x000000000816c2ca */ /* 0x000fe200000e0000 */
[----:B------:R-:W-:Y:S01]  /*4870*/  VOTEU.ALL UP1, P4 ;  /* 0x0000000000ff7886 */ /* 0x000fe20002020000 */
        /* <DEDUP_REMOVED lines=8> */
.L_x_207:
        /* <DEDUP_REMOVED lines=23> */
.L_x_209:
[----:B------:R-:W2:Y:S01]  /*4a70*/  LDC.64 R12, c[0x0][0xb18] ;  /* 0x0002c600ff0c7b82 */ /* 0x000ea20000000a00 */
[----:B------:R-:W-:Y:S01]  /*4a80*/  @!P4 R2UR UR8, R2 ;  /* 0x000000000208c2ca */ /* 0x000fe200000e0000 */
[----:B------:R-:W-:Y:S01]  /*4a90*/  VOTEU.ALL UP1, P4 ;  /* 0x0000000000ff7886 */ /* 0x000fe20002020000 */
[----:B------:R-:W-:Y:S01]  /*4aa0*/  @!P4 R2UR UR9, R8 ;  /* 0x000000000809c2ca */ /* 0x000fe200000e0000 */
[----:B-1----:R-:W-:Y:S01]  /*4ab0*/  @!P4 IMAD.MOV.U32 R0, RZ, RZ, 0x2000 ;  /* 0x00002000ff00c424 */ /* 0x002fe200078e00ff */
[----:B------:R-:W-:Y:S03]  /*4ac0*/  UMOV UR18, 0x0 ;  /* 0x0000000000127882 */ /* 0x000fe60000000000 */
[----:B------:R-:W1:Y:S01]  /*4ad0*/  @!P1 LDC R2, c[0x0][0xb0c] ;  /* 0x0002c300ff029b82 */ /* 0x000e620000000800 */
[----:B------:R-:W-:Y:S01]  /*4ae0*/  @!UP1 UIADD3 UR10, UPT, UPT, UR42, 0xc0, URZ ;  /* 0x000000c02a0a9890 */ /* 0x000fe2000fffe0ff */
[----:B------:R-:W-:Y:S01]  /*4af0*/  @P3 SHF.R.U32.HI R27, RZ, 0x10, R21 ;  /* 0x00000010ff1b3819 */ /* 0x000fe20000011615 */
[----:B------:R-:W-:Y:S01]  /*4b00*/  UMOV UR19, 0x10000000 ;  /* 0x1000000000137882 */ /* 0x000fe20000000000 */
[----:B------:R-:W-:Y:S01]  /*4b10*/  UMOV UR11, UR43 ;  /* 0x0000002b000b7c82 */ /* 0x000fe20008000000 */
[----:B------:R-:W-:Y:S01]  /*4b20*/  UMOV UR12, UR36 ;  /* 0x00000024000c7c82 */ /* 0x000fe20008000000 */
[----:B------:R-:W-:Y:S02]  /*4b30*/  VIADD R29, R29, 0x1 ;  /* 0x000000011d1d7836 */ /* 0x000fe40000000000 */
[----:B------:R-:W-:Y:S01]  /*4b40*/  IMAD.U32 R9, RZ, RZ, UR8 ;  /* 0x00000008ff097e24 */ /* 0x000fe2000f8e00ff */
[----:B------:R-:W-:Y:S01]  /*4b50*/  @!UP1 UIADD3 UR8, UPT, UPT, UR7, 0x4400, URZ ;  /* 0x0000440007089890 */ /* 0x000fe2000fffe0ff */
[----:B------:R-:W-:Y:S01]  /*4b60*/  IMAD.U32 R8, RZ, RZ, UR9 ;  /* 0x00000009ff087e24 */ /* 0x000fe2000f8e00ff */
[----:B------:R-:W-:Y:S01]  /*4b70*/  VOTEU.ALL UP1, P4 ;  /* 0x0000000000ff7886 */ /* 0x000fe20002020000 */
[----:B------:R-:W-:Y:S01]  /*4b80*/  UMOV UR9, UR25 ;  /* 0x0000001900097c82 */ /* 0x000fe20008000000 */
[----:B------:R-:W-:Y:S02]  /*4b90*/  @!P4 R2UR UR21, R9 ;  /* 0x000000000915c2ca */ /* 0x000fe400000e0000 */
[----:B------:R-:W-:Y:S02]  /*4ba0*/  @!P4 R2UR UR20, R8 ;  /* 0x000000000814c2ca */ /* 0x000fe400000e0000 */
[----:B------:R-:W3:Y:S11]  /*4bb0*/  LDC.64 R8, c[0x0][0xb10] ;  /* 0x0002c400ff087b82 */ /* 0x000ef60000000a00 */
[----:B------:R1:W-:Y:S01]  /*4bc0*/  @!UP1 UTMALDG.3D [UR8], [UR20], desc[UR18] ;  /* 0x00001208140095b4 */ /* 0x0003e20008011000 */
[----:B------:R5:W-:Y:S01]  /*4bd0*/  @!P4 SYNCS.ARRIVE.TRANS64.RED.A0TR RZ, [UR7+0x50], R0 ;  /* 0x00005000ffffc9a7 */ /* 0x000be20008300407 */
[C---:B---3--:R-:W-:Y:S01]  /*4be0*/  @!P1 IMAD.HI.U32 R8, R11.reuse, R8, RZ ;  /* 0x000000080b089227 */ /* 0x048fe200078e00ff */
[----:B--2---:R-:W-:Y:S02]  /*4bf0*/  @!P1 ISETP.NE.AND P0, PT, R12, 0x1, PT ;  /* 0x000000010c00980c */ /* 0x004fe40003f05270 */
[----:B-1----:R-:W-:Y:S01]  /*4c00*/  @!P1 ISETP.NE.AND P2, PT, R2, 0x1, PT ;  /* 0x000000010200980c */ /* 0x002fe20003f45270 */
[----:B------:R-:W-:Y:S01]  /*4c10*/  SYNCS.ARRIVE.TRANS64.RED.A1T0 RZ, [UR14], RZ ;  /* 0x000000ffffff79a7 */ /* 0x000fe2000810040e */
[C---:B------:R-:W-:Y:S01]  /*4c20*/  @!P1 IMAD.HI.U32 R13, R10.reuse, R13, RZ ;  /* 0x0000000d0a0d9227 */ /* 0x040fe200078e00ff */
[----:B------:R-:W-:Y:S04]  /*4c30*/  @!P1 SHF.R.U32.HI R8, RZ, R9, R8 ;  /* 0x00000009ff089219 */ /* 0x000fe80000011608 */
[----:B------:R-:W-:Y:S01]  /*4c40*/  @!P1 SEL R8, R11, R8, !P2 ;  /* 0x000000080b089207 */ /* 0x000fe20005000000 */
[----:B------:R-:W1:Y:S01]  /*4c50*/  SYNCS.PHASECHK.TRANS64.TRYWAIT P5, [UR7+0x78], R14 ;  /* 0x0000780eff0075a7 */ /* 0x000e6200080a1107 */
[----:B-----5:R-:W2:Y:S02]  /*4c60*/  @!P1 LDC R0, c[0x0][0xb20] ;  /* 0x0002c800ff009b82 */ /* 0x020ea40000000800 */
[----:B--2---:R-:W-:Y:S04]  /*4c70*/  @!P1 SHF.R.U32.HI R0, RZ, R0, R13 ;  /* 0x00000000ff009219 */ /* 0x004fe8000001160d */
[----:B------:R-:W-:Y:S05]  /*4c80*/  @!P1 SEL R9, R10, R0, !P0 ;  /* 0x000000000a099207 */ /* 0x000fea0004000000 */
[----:B------:R-:W-:Y:S02]  /*4c90*/  @!P1 IMAD.IADD R0, R9, 0x1, -R8 ;  /* 0x0000000109009824 */ /* 0x000fe400078e0a08 */
[----:B------:R-:W-:Y:S02]  /*4ca0*/  @!P1 IMAD.IADD R8, R8, 0x1, -R9 ;  /* 0x0000000108089824 */ /* 0x000fe400078e0a09 */
[----:B------:R-:W-:Y:S02]  /*4cb0*/  @!P1 IMAD R11, R0, R2, R11 ;  /* 0x00000002000b9224 */ /* 0x000fe400078e020b */
[----:B------:R-:W-:Y:S01]  /*4cc0*/  @!P1 IMAD R10, R8, R12, R10 ;  /* 0x0000000c080a9224 */ /* 0x000fe200078e020a */
[----:B-1----:R-:W-:Y:S06]  /*4cd0*/  @!P5 BRA `(.L_x_81) ;  /* 0x0000006800f0d947 */ /* 0x002fec0003800000 */
.L_x_211:
[----:B------:R-:W-:Y:S01]  /*4ce0*/  @!P4 IADD3 R2, P0, PT, R30, 0x580, RZ ;  /* 0x000005801e02c810 */ /* 0x000fe20007f1e0ff */
[----:B------:R-:W-:Y:S01]  /*4cf0*/  VOTEU.ALL UP1, P4 ;  /* 0x0000000000ff7886 */ /* 0x000fe20002020000 */
[----:B------:R-:W-:Y:S01]  /*4d00*/  UMOV UR18, 0x0 ;  /* 0x0000000000127882 */ /* 0x000fe20000000000 */
[----:B------:R-:W-:Y:S01]  /*4d10*/  UMOV UR19, 0x10000000 ;  /* 0x1000000000137882 */ /* 0x000fe20000000000 */
[----:B------:R-:W-:Y:S01]  /*4d20*/  @!P4 R2UR UR9, R2 ;  /* 0x000000000209c2ca */ /* 0x000fe200000e0000 */
[----:B-1----:R-:W-:Y:S01]  /*4d30*/  @!P4 IMAD.X R0, RZ, RZ, R31, P0 ;  /* 0x000000ffff00c224 */ /* 0x002fe200000e061f */
[----:B------:R-:W-:Y:S01]  /*4d40*/  @!UP1 UIADD3 UR10, UPT, UPT, UR42, 0xe0, URZ ;  /* 0x000000e02a0a9890 */ /* 0x000fe2000fffe0ff */
[----:B------:R-:W-:Y:S01]  /*4d50*/  ISETP.NE.AND P0, PT, R29, 0x2, PT ;  /* 0x000000021d00780c */ /* 0x000fe20003f05270 */
[----:B------:R-:W-:Y:S01]  /*4d60*/  UMOV UR11, UR43 ;  /* 0x0000002b000b7c82 */ /* 0x000fe20008000000 */
[----:B------:R-:W-:Y:S01]  /*4d70*/  UMOV UR12, UR36 ;  /* 0x00000024000c7c82 */ /* 0x000fe20008000000 */
[----:B------:R-:W-:Y:S01]  /*4d80*/  @!P4 R2UR UR8, R0 ;  /* 0x000000000008c2ca */ /* 0x000fe200000e0000 */
[----:B------:R-:W-:Y:S01]  /*4d90*/  IMAD.IADD R14, R10, 0x1, R62 ;  /* 0x000000010a0e7824 */ /* 0x000fe200078e023e */
[----:B------:R-:W-:Y:S01]  /*4da0*/  @P3 R2UR UR36, R27 ;  /* 0x000000001b2432ca */ /* 0x000fe200000e0000 */
[----:B------:R-:W-:Y:S01]  /*4db0*/  IMAD.IADD R15, R11, 0x1, R63 ;  /* 0x000000010b0f7824 */ /* 0x000fe200078e023f */
[----:B------:R-:W-:Y:S02]  /*4dc0*/  SEL R0, RZ, 0x1, P0 ;  /* 0x00000001ff007807 */ /* 0x000fe40000000000 */
[----:B------:R-:W-:Y:S01]  /*4dd0*/  SEL R29, R29, RZ, P0 ;  /* 0x000000ff1d1d7207 */ /* 0x000fe20000000000 */
[----:B------:R-:W-:Y:S01]  /*4de0*/  IMAD.U32 R8, RZ, RZ, UR9 ;  /* 0x00000009ff087e24 */ /* 0x000fe2000f8e00ff */
[----:B------:R-:W-:Y:S01]  /*4df0*/  UMOV UR9, UR17 ;  /* 0x0000001100097c82 */ /* 0x000fe20008000000 */
[----:B------:R-:W-:Y:S03]  /*4e00*/  LOP3.LUT R28, R28, R0, RZ, 0x3c, !PT ;  /* 0x000000001c1c7212 */ /* 0x000fe600078e3cff */
[----:B------:R-:W-:Y:S01]  /*4e10*/  @!P4 R2UR UR14, R8 ;  /* 0x00000000080ec2ca */ /* 0x000fe200000e0000 */
[----:B------:R-:W-:Y:S01]  /*4e20*/  IMAD.U32 R9, RZ, RZ, UR8 ;  /* 0x00000008ff097e24 */ /* 0x000fe2000f8e00ff */
[----:B------:R-:W-:Y:S01]  /*4e30*/  @!UP1 UIADD3 UR8, UPT, UPT, UR7, 0x6400, URZ ;  /* 0x0000640007089890 */ /* 0x000fe2000fffe0ff */
[----:B------:R-:W-:Y:S03]  /*4e40*/  VOTEU.ALL UP1, P4 ;  /* 0x0000000000ff7886 */ /* 0x000fe60002020000 */
[----:B------:R-:W-:Y:S11]  /*4e50*/  @!P4 R2UR UR15, R9 ;  /* 0x00000000090fc2ca */ /* 0x000ff600000e0000 */
[----:B------:R-:W-:Y:S02]  /*4e60*/  @!UPT UIADD3 URZ, UPT, UPT, URZ, URZ, URZ ;  /* 0x000000fffffff290 */ /* 0x000fe4000fffe0ff */
[----:B------:R2:W-:Y:S01]  /*4e70*/  @!UP1 UTMALDG.3D [UR8], [UR14], desc[UR18] ;  /* 0x000012080e0095b4 */ /* 0x0005e20008011000 */
[----:B------:R2:W-:Y:S01]  /*4e80*/  @!P4 SYNCS.ARRIVE.TRANS64.RED.A0TR RZ, [UR7+0x58], R25 ;  /* 0x00005819ffffc9a7 */ /* 0x0005e20008300407 */
[----:B------:R-:W-:Y:S01]  /*4e90*/  UPLOP3.LUT UP1, UPT, UPT, UPT, UPT, 0x80, 0x8 ;  /* 0x000000000008789c */ /* 0x000fe20003f2f070 */
[----:B------:R-:W-:Y:S01]  /*4ea0*/  SYNCS.ARRIVE.TRANS64.RED.A1T0 RZ, [UR13], RZ ;  /* 0x000000ffffff79a7 */ /* 0x000fe2000810040d */
[----:B------:R-:W-:Y:S09]  /*4eb0*/  @P3 BRA `(.L_x_82) ;  /* 0xffffffec002c3947 */ /* 0x000ff2000383ffff */
[----:B------:R-:W1:Y:S02]  /*4ec0*/  SYNCS.PHASECHK.TRANS64.TRYWAIT P0, [UR7+0x60], R32 ;  /* 0x00006020ff0075a7 */ /* 0x000e640008001107 */
[----:B-1----:R-:W-:Y:S05]  /*4ed0*/  @!P0 BRA `(.L_x_83) ;  /* 0x0000006800888947 */ /* 0x002fea0003800000 */
.L_x_213:
[----:B------:R-:W3:Y:S02]  /*4ee0*/  SYNCS.PHASECHK.TRANS64.TRYWAIT P0, [UR7+0x68], R32 ;  /* 0x00006820ff0075a7 */ /* 0x000ee40008001107 */
[----:B---3--:R-:W-:Y:S05]  /*4ef0*/  @!P0 BRA `(.L_x_84) ;  /* 0x0000006800988947 */ /* 0x008fea0003800000 */
.L_x_215:
[----:B------:R-:W3:Y:S01]  /*4f00*/  SYNCS.PHASECHK.TRANS64.TRYWAIT P0, [UR7+0x70], R32 ;  /* 0x00007020ff0075a7 */ /* 0x000ee20008001107 */
[----:B-1----:R-:W-:Y:S01]  /*4f10*/  HFMA2 R0, -RZ, RZ, 0, 5.9604644775390625e-08 ;  /* 0x00000001ff007431 */ /* 0x002fe200000001ff */
[----:B---3--:R-:W-:Y:S06]  /*4f20*/  @!P0 BRA `(.L_x_85) ;  /* 0x0000006800a48947 */ /* 0x008fec0003800000 */
.L_x_217:
[----:B-1----:R-:W-:Y:S02]  /*4f30*/  MOV R2, UR7 ;  /* 0x0000000700027c02 */ /* 0x002fe40008000f00 */
[----:B------:R-:W-:-:S07]  /*4f40*/  SHF.L.U32 R0, R0, 0x1f, RZ ;  /* 0x0000001f00007819 */ /* 0x000fce00000006ff */
.L_x_86:
[----:B-1----:R1:W3:Y:S02]  /*4f50*/  SYNCS.PHASECHK.TRANS64.TRYWAIT P0, [R2+URZ+0x78], R0 ;  /* 0x00007800020075a7 */ /* 0x0022e400080011ff */
[----:B---3--:R-:W-:Y:S05]  /*4f60*/  @!P0 NANOSLEEP.SYNCS 0x989680 ;  /* 0x009896800000895d */ /* 0x008fea0003900000 */
[----:B------:R-:W3:Y:S02]  /*4f70*/  @!P0 SYNCS.PHASECHK.TRANS64 P0, [R2+URZ+0x78], R0 ;  /* 0x00007800020085a7 */ /* 0x000ee400080010ff */
[----:B--23--:R-:W-:Y:S05]  /*4f80*/  @P0 EXIT ;  /* 0x000000000000094d */ /* 0x00cfea0003800000 */
[----:B------:R-:W-:Y:S05]  /*4f90*/  BRA `(.L_x_86) ;  /* 0xfffffffc00ec7947 */ /* 0x000fea000383ffff */
.L_x_67:
[----:B------:R-:W-:-:S06]  /*4fa0*/  UISETP.GE.AND UP1, UPT, UR8, 0x4, UPT ;  /* 0x000000040800788c */ /* 0x000fcc000bf26270 */
[----:B------:R-:W-:-:S13]  /*4fb0*/  PLOP3.LUT P0, PT, PT, PT, UP1, 0x80, 0x8 ;  /* 0x000000000008781c */ /* 0x000fda0003f0f018 */
[----:B------:R-:W-:Y:S05]  /*4fc0*/  @!P0 EXIT ;  /* 0x000000000000894d */ /* 0x000fea0003800000 */
[----:B------:R-:W-:Y:S01]  /*4fd0*/  BAR.SYNC.DEFER_BLOCKING 0x6, 0xa0 ;  /* 0x0182800000007b1d */ /* 0x000fe20000010000 */
[C---:B------:R-:W-:Y:S01]  /*4fe0*/  IMAD.SHL.U32 R4, R76.reuse, 0x20, RZ ;  /* 0x000000204c047824 */ /* 0x040fe200078e00ff */
[C---:B------:R-:W-:Y:S01]  /*4ff0*/  R2P PR, R76.reuse, 0x6 ;  /* 0x000000064c007804 */ /* 0x040fe20000000000 */
[C---:B------:R-:W-:Y:S01]  /*5000*/  IMAD.SHL.U32 R68, R76.reuse, 0x4, RZ ;  /* 0x000000044c447824 */ /* 0x040fe200078e00ff */
[----:B------:R-:W-:Y:S01]  /*5010*/  CS2R R72, SRZ ;  /* 0x0000000000487805 */ /* 0x000fe2000001ff00 */
[----:B------:R-:W-:Y:S01]  /*5020*/  IMAD.U32 R32, R76, 0x10000, RZ ;  /* 0x000100004c207824 */ /* 0x000fe200078e00ff */
[----:B------:R-:W-:Y:S02]  /*5030*/  UMOV UR48, 0x400 ;  /* 0x0000040000307882 */ /* 0x000fe40000000000 */
[----:B------:R-:W1:Y:S01]  /*5040*/  LDC R67, c[0x0][0x370] ;  /* 0x0000dc00ff437b82 */ /* 0x000e620000000800 */
[----:B------:R-:W-:Y:S01]  /*5050*/  ULEA UR48, UR37, UR48, 0x18 ;  /* 0x0000003025307291 */ /* 0x000fe2000f8ec0ff */
[----:B------:R-:W-:Y:S01]  /*5060*/  LOP3.LUT R3, R4, 0xe0, RZ, 0xc0, !PT ;  /* 0x000000e004037812 */ /* 0x000fe200078ec0ff */
[----:B------:R-:W-:Y:S01]  /*5070*/  IMAD.SHL.U32 R2, R76, 0x10, RZ ;  /* 0x000000104c027824 */ /* 0x000fe200078e00ff */
[----:B------:R-:W-:Y:S01]  /*5080*/  LOP3.LUT R4, R4, 0x100, RZ, 0xc0, !PT ;  /* 0x0000010004047812 */ /* 0x000fe200078ec0ff */
[----:B------:R-:W-:Y:S01]  /*5090*/  UIADD3 UR4, UPT, UPT, UR48, 0x400, URZ ;  /* 0x0000040030047890 */ /* 0x000fe2000fffe0ff */
[----:B------:R-:W-:Y:S01]  /*50a0*/  LOP3.LUT R68, R3, 0x1c, R68, 0xf8, !PT ;  /* 0x0000001c03447812 */ /* 0x000fe200078ef844 */
[----:B------:R-:W-:Y:S01]  /*50b0*/  IMAD.MOV.U32 R75, RZ, RZ, 0x10 ;  /* 0x00000010ff4b7424 */ /* 0x000fe200078e00ff */
[----:B------:R-:W2:Y:S01]  /*50c0*/  LDC R28, c[0x0][0xb0c] ;  /* 0x0002c300ff1c7b82 */ /* 0x000ea20000000800 */
[----:B------:R-:W-:Y:S01]  /*50d0*/  SHF.R.U32.HI R3, RZ, 0x2, R76 ;  /* 0x00000002ff037819 */ /* 0x000fe2000001164c */
[----:B------:R-:W-:Y:S01]  /*50e0*/  IMAD.MOV.U32 R74, RZ, RZ, 0x20 ;  /* 0x00000020ff4a7424 */ /* 0x000fe200078e00ff */
[----:B------:R-:W-:Y:S01]  /*50f0*/  LOP3.LUT R32, R32, 0x600000, RZ, 0xc0, !PT ;  /* 0x0060000020207812 */ /* 0x000fe200078ec0ff */
[----:B------:R-:W-:Y:S01]  /*5100*/  IMAD.MOV.U32 R31, RZ, RZ, RZ ;  /* 0x000000ffff1f7224 */ /* 0x000fe200078e00ff */
[----:B------:R-:W-:Y:S01]  /*5110*/  LOP3.LUT R2, R4, 0x600, R2, 0xf8, !PT ;  /* 0x0000060004027812 */ /* 0x000fe200078ef802 */
[----:B------:R-:W-:Y:S01]  /*5120*/  IMAD.MOV.U32 R79, RZ, RZ, RZ ;  /* 0x000000ffff4f7224 */ /* 0x000fe200078e00ff */
[----:B------:R-:W-:Y:S01]  /*5130*/  LOP3.LUT R68, R68, 0x4, R3, 0x78, !PT ;  /* 0x0000000444447812 */ /* 0x000fe200078e7803 */
[----:B------:R-:W4:Y:S01]  /*5140*/  LDC R65, c[0x0][0xb20] ;  /* 0x0002c800ff417b82 */ /* 0x000f220000000800 */
[----:B------:R-:W3:Y:S01]  /*5150*/  LDS R0, [UR48+0x140] ;  /* 0x00014030ff007984 */ /* 0x000ee20008000800 */
[----:B------:R-:W-:Y:S01]  /*5160*/  LOP3.LUT R76, R76, 0x60, RZ, 0xc0, !PT ;  /* 0x000000604c4c7812 */ /* 0x000fe200078ec0ff */
[----:B------:R-:W-:Y:S01]  /*5170*/  IMAD.U32 R70, RZ, RZ, UR4 ;  /* 0x00000004ff467e24 */ /* 0x000fe2000f8e00ff */
[----:B------:R-:W-:Y:S01]  /*5180*/  LOP3.LUT R68, R2, R68, RZ, 0xfc, !PT ;  /* 0x0000004402447212 */ /* 0x000fe200078efcff */
[----:B------:R-:W1:Y:S01]  /*5190*/  LDCU.64 UR52, c[0x0][0x348] ;  /* 0x00006900ff3477ac */ /* 0x000e620008000a00 */
[----:B------:R-:W-:-:S02]  /*51a0*/  SEL R75, R75, 0xfffffff0, !P2 ;  /* 0xfffffff04b4b7807 */ /* 0x000fc40005000000 */
[----:B------:R-:W1:Y:S01]  /*51b0*/  LDC R27, c[0x0][0xb30] ;  /* 0x0002cc00ff1b7b82 */ /* 0x000e620000000800 */
[----:B------:R-:W-:Y:S01]  /*51c0*/  SEL R74, R74, 0xffffffe0, !P1 ;  /* 0xffffffe04a4a7807 */ /* 0x000fe20004800000 */
[----:B------:R-:W1:Y:S01]  /*51d0*/  LDCU.64 UR38, c[0x0][0x888] ;  /* 0x00011100ff2677ac */ /* 0x000e620008000a00 */
[----:B------:R-:W1:Y:S05]  /*51e0*/  LDCU.64 UR44, c[0x0][0x890] ;  /* 0x00011200ff2c77ac */ /* 0x000e6a0008000a00 */
[----:B------:R-:W1:Y:S01]  /*51f0*/  LDC.64 R60, c[0x0][0xb10] ;  /* 0x0002c400ff3c7b82 */ /* 0x000e620000000a00 */
[----:B------:R-:W-:Y:S01]  /*5200*/  UMOV UR49, URZ ;  /* 0x000000ff00317c82 */ /* 0x000fe20008000000 */
[----:B------:R-:W-:-:S06]  /*5210*/  UMOV UR51, URZ ;  /* 0x000000ff00337c82 */ /* 0x000fcc0008000000 */
[----:B------:R-:W1:Y:S08]  /*5220*/  LDC.64 R24, c[0x0][0xb18] ;  /* 0x0002c600ff187b82 */ /* 0x000e700000000a00 */
[----:B------:R-:W1:Y:S08]  /*5230*/  LDC.64 R22, c[0x0][0xb28] ;  /* 0x0002ca00ff167b82 */ /* 0x000e700000000a00 */
[----:B------:R-:W1:Y:S01]  /*5240*/  LDC.64 R58, c[0x0][0x8b0] ;  /* 0x00022c00ff3a7b82 */ /* 0x000e620000000a00 */
[----:B---3--:R-:W-:-:S07]  /*5250*/  IMAD.IADD R32, R0, 0x1, R32 ;  /* 0x0000000100207824 */ /* 0x008fce00078e0220 */
[----:B------:R-:W3:Y:S08]  /*5260*/  LDC.64 R56, c[0x0][0x8a8] ;  /* 0x00022a00ff387b82 */ /* 0x000ef00000000a00 */
[----:B--2-4-:R-:W1:Y:S02]  /*5270*/  LDC R66, c[0x0][0x374] ;  /* 0x0000dd00ff427b82 */ /* 0x014e640000000800 */
.L_x_162:
[C---:B------:R-:W-:Y:S02]  /*5280*/  LEA R0, R79.reuse, UR48, 0x3 ;  /* 0x000000304f007c11 */ /* 0x040fe4000f8e18ff */
[----:B------:R-:W-:Y:S02]  /*5290*/  SHF.L.U32 R2, R72, 0x1f, RZ ;  /* 0x0000001f48027819 */ /* 0x000fe400000006ff */
[----:B------:R-:W-:Y:S02]  /*52a0*/  LEA R16, R79, UR48, 0x4 ;  /* 0x000000304f107c11 */ /* 0x000fe4000f8e20ff */
[----:B------:R-:W2:Y:S02]  /*52b0*/  SYNCS.PHASECHK.TRANS64.TRYWAIT P0, [R0+URZ+0x90], R2 ;  /* 0x00009002000075a7 */ /* 0x000ea400080011ff */
[----:B--2---:R-:W-:Y:S05]  /*52c0*/  @!P0 BRA `(.L_x_87) ;  /* 0x0000006400d48947 */ /* 0x004fea0003800000 */
.L_x_218:
[----:B------:R-:W4:Y:S01]  /*52d0*/  LDC.64 R10, c[0x0][0xb10] ;  /* 0x0002c400ff0a7b82 */ /* 0x000f220000000a00 */
[----:B------:R-:W3:Y:S01]  /*52e0*/  LDS.128 R16, [R16+0x120] ;  /* 0x0001200010107984 */ /* 0x000ee20000000c00 */
[----:B-1----:R-:W-:Y:S01]  /*52f0*/  ISETP.NE.AND P1, PT, R27, 0x1, PT ;  /* 0x000000011b00780c */ /* 0x002fe20003f25270 */
[----:B--2---:R-:W-:Y:S01]  /*5300*/  VIADD R0, R0, 0xa0 ;  /* 0x000000a000007836 */ /* 0x004fe20000000000 */
[----:B------:R-:W-:Y:S04]  /*5310*/  ISETP.GE.AND P0, PT, R26, 0x1, PT ;  /* 0x000000011a00780c */ /* 0x000fe80003f06270 */
[----:B------:R-:W1:Y:S01]  /*5320*/  LDC.64 R8, c[0x0][0xb18] ;  /* 0x0002c600ff087b82 */ /* 0x000e620000000a00 */
[----:B------:R-:W-:Y:S01]  /*5330*/  PRMT R0, RZ, 0x654, R0 ;  /* 0x00000654ff007816 */ /* 0x000fe20000000000 */
[----:B------:R-:W-:Y:S01]  /*5340*/  @!PT LDS RZ, [RZ] ;  /* 0x00000000fffff984 */ /* 0x000fe20000000800 */
[----:B------:R-:W-:Y:S01]  /*5350*/  @!PT LDS RZ, [RZ] ;  /* 0x00000000fffff984 */ /* 0x000fe20000000800 */
[----:B------:R-:W-:Y:S01]  /*5360*/  @!PT LDS RZ, [RZ] ;  /* 0x00000000fffff984 */ /* 0x000fe20000000800 */
[----:B------:R-:W-:Y:S01]  /*5370*/  @!PT LDS RZ, [RZ] ;  /* 0x00000000fffff984 */ /* 0x000fe20000000800 */
[----:B------:R2:W-:Y:S06]  /*5380*/  MEMBAR.ALL.CTA ;  /* 0x0000000000007992 */ /* 0x0005ec0000008000 */
[----:B--2---:R-:W2:Y:S01]  /*5390*/  FENCE.VIEW.ASYNC.S ;  /* 0x00000000000073c6 */ /* 0x004ea20000000000 */
[----:B------:R-:W1:Y:S08]  /*53a0*/  @!P1 LDC R12, c[0x0][0xb20] ;  /* 0x0002c800ff0c9b82 */ /* 0x000e700000000800 */
[----:B------:R-:W1:Y:S01]  /*53b0*/  @!P1 LDC R7, c[0x0][0xb0c] ;  /* 0x0002c300ff079b82 */ /* 0x000e620000000800 */
[----:B--2---:R2:W-:Y:S01]  /*53c0*/  SYNCS.ARRIVE.TRANS64.RED.A1T0 RZ, [R0+URZ], RZ ;  /* 0x000000ff00ff79a7 */ /* 0x0045e200081004ff */
[----:B---3--:R-:W-:Y:S04]  /*53d0*/  LOP3.LUT P4, RZ, R18, 0x1, RZ, 0xc0, !PT ;  /* 0x0000000112ff7812 */ /* 0x008fe8000788c0ff */
[----:B------:R-:W-:Y:S09]  /*53e0*/  P2R R77, PR, RZ, 0x10 ;  /* 0x00000010ff4d7803 */ /* 0x000ff20000000000 */
[----:B------:R-:W-:Y:S02]  /*53f0*/  @P4 MOV R30, R16 ;  /* 0x00000010001e4202 */ /* 0x000fe40000000f00 */
[----:B------:R-:W-:Y:S01]  /*5400*/  @P4 LOP3.LUT R29, R17, 0xffff, RZ, 0xc0, !PT ;  /* 0x0000ffff111d4812 */ /* 0x000fe200078ec0ff */
[----:B--2-4-:R-:W-:Y:S06]  /*5410*/  @!P0 BRA `(.L_x_88) ;  /* 0x0000000000a48947 */ /* 0x014fec0003800000 */
[----:B------:R-:W-:Y:S01]  /*5420*/  IMAD.HI.U32 R0, R66, R25, RZ ;  /* 0x0000001942007227 */ /* 0x000fe200078e00ff */
[----:B------:R-:W-:Y:S02]  /*5430*/  ISETP.NE.AND P0, PT, R24, 0x1, PT ;  /* 0x000000011800780c */ /* 0x000fe40003f05270 */
[----:B------:R-:W-:Y:S01]  /*5440*/  ISETP.NE.AND P2, PT, R26, 0x1, PT ;  /* 0x000000011a00780c */ /* 0x000fe20003f45270 */
[----:B------:R-:W-:Y:S01]  /*5450*/  IMAD.HI.U32 R4, R67, R60, RZ ;  /* 0x0000003c43047227 */ /* 0x000fe200078e00ff */
[----:B------:R-:W-:Y:S02]  /*5460*/  SHF.R.U32.HI R0, RZ, R65, R0 ;  /* 0x00000041ff007219 */ /* 0x000fe40000011600 */
[----:B------:R-:W-:Y:S01]  /*5470*/  ISETP.NE.AND P3, PT, R28, 0x1, PT ;  /* 0x000000011c00780c */ /* 0x000fe20003f65270 */
[----:B------:R-:W-:Y:S01]  /*5480*/  IMAD.HI.U32 R6, R29, R25, RZ ;  /* 0x000000191d067227 */ /* 0x000fe200078e00ff */
[-C--:B------:R-:W-:Y:S02]  /*5490*/  SHF.R.U32.HI R4, RZ, R61.reuse, R4 ;  /* 0x0000003dff047219 */ /* 0x080fe40000011604 */
[----:B------:R-:W-:Y:S01]  /*54a0*/  SEL R0, R66, R0, !P0 ;  /* 0x0000000042007207 */ /* 0x000fe20004000000 */
[----:B------:R-:W-:Y:S01]  /*54b0*/  IMAD.HI.U32 R5, R30, R60, RZ ;  /* 0x0000003c1e057227 */ /* 0x000fe200078e00ff */
[----:B------:R-:W-:Y:S03]  /*54c0*/  SEL R4, R67, R4, !P3 ;  /* 0x0000000443047207 */ /* 0x000fe60005800000 */
[-C--:B------:R-:W-:Y:S01]  /*54d0*/  IMAD.HI.U32 R3, R0, R22.reuse, RZ ;  /* 0x0000001600037227 */ /* 0x080fe200078e00ff */
[----:B------:R-:W-:Y:S03]  /*54e0*/  SHF.R.U32.HI R5, RZ, R61, R5 ;  /* 0x0000003dff057219 */ /* 0x000fe60000011605 */
[----:B------:R-:W-:Y:S01]  /*54f0*/  IMAD.HI.U32 R2, R4, R22, RZ ;  /* 0x0000001604027227 */ /* 0x000fe200078e00ff */
[----:B------:R-:W-:Y:S02]  /*5500*/  @P2 SHF.R.U32.HI R0, RZ, R23, R3 ;  /* 0x00000017ff002219 */ /* 0x000fe40000011603 */
[----:B------:R-:W-:Y:S02]  /*5510*/  SHF.R.U32.HI R3, RZ, R65, R6 ;  /* 0x00000041ff037219 */ /* 0x000fe40000011606 */
[----:B------:R-:W-:Y:S01]  /*5520*/  @P2 SHF.R.U32.HI R4, RZ, R23, R2 ;  /* 0x00000017ff042219 */ /* 0x000fe20000011602 */
[----:B------:R-:W-:Y:S01]  /*5530*/  IMAD R0, R26, R0, RZ ;  /* 0x000000001a007224 */ /* 0x000fe200078e02ff */
[----:B------:R-:W-:Y:S02]  /*5540*/  SEL R3, R29, R3, !P0 ;  /* 0x000000031d037207 */ /* 0x000fe40004000000 */
[----:B------:R-:W-:Y:S01]  /*5550*/  SEL R2, R30, R5, !P3 ;  /* 0x000000051e027207 */ /* 0x000fe20005800000 */
[----:B------:R-:W-:Y:S01]  /*5560*/  IMAD R5, R26, R4, RZ ;  /* 0x000000041a057224 */ /* 0x000fe200078e02ff */
[C---:B------:R-:W-:Y:S01]  /*5570*/  ISETP.GE.AND P0, PT, R3.reuse, R0, PT ;  /* 0x000000000300720c */ /* 0x040fe20003f06270 */
[C---:B------:R-:W-:Y:S03]  /*5580*/  IMAD.HI.U32 R0, R3.reuse, R22, RZ ;  /* 0x0000001603007227 */ /* 0x040fe600078e00ff */
[C---:B------:R-:W-:Y:S02]  /*5590*/  ISETP.GE.OR P0, PT, R2.reuse, R5, P0 ;  /* 0x000000050200720c */ /* 0x040fe40000706670 */
[----:B------:R-:W-:Y:S04]  /*55a0*/  SHF.R.U32.HI R0, RZ, R23, R0 ;  /* 0x00000017ff007219 */ /* 0x000fe80000011600 */
[C---:B------:R-:W-:Y:S05]  /*55b0*/  SEL R6, R3.reuse, R0, !P2 ;  /* 0x0000000003067207 */ /* 0x040fea0005000000 */
        /* <DEDUP_REMOVED lines=14> */
[----:B------:R-:W-:Y:S07]  /*56a0*/  IMAD R29, R3, R24, R29 ;  /* 0x00000018031d7224 */ /* 0x000fee00078e021d */
.L_x_88:
[----:B-1----:R-:W-:Y:S01]  /*56b0*/  @!P1 ISETP.NE.AND P0, PT, R8, 0x1, PT ;  /* 0x000000010800980c */ /* 0x002fe20003f05270 */
[----:B------:R-:W-:Y:S01]  /*56c0*/  @!P1 IMAD.HI.U32 R2, R29, R9, RZ ;  /* 0x000000091d029227 */ /* 0x000fe200078e00ff */
[----:B------:R-:W-:Y:S01]  /*56d0*/  R2UR UR42, R15 ;  /* 0x000000000f2a72ca */ /* 0x000fe200000e0000 */
[----:B------:R-:W-:Y:S01]  /*56e0*/  BSSY.RECONVERGENT B6, `(.L_x_89) ;  /* 0x0000031000067945 */ /* 0x000fe20003800200 */
[----:B------:R-:W-:Y:S01]  /*56f0*/  R2UR UR41, R14 ;  /* 0x000000000e2972ca */ /* 0x000fe200000e0000 */
[----:B------:R-:W-:Y:S01]  /*5700*/  @!P1 IMAD.HI.U32 R0, R30, R10, RZ ;  /* 0x0000000a1e009227 */ /* 0x000fe200078e00ff */
[----:B------:R-:W-:Y:S02]  /*5710*/  @!P1 SHF.R.U32.HI R2, RZ, R12, R2 ;  /* 0x0000000cff029219 */ /* 0x000fe40000011602 */
[----:B------:R-:W-:Y:S01]  /*5720*/  @!P1 ISETP.NE.AND P2, PT, R7, 0x1, PT ;  /* 0x000000010700980c */ /* 0x000fe20003f45270 */
[----:B------:R-:W-:Y:S01]  /*5730*/  VIADD R79, R79, 0x1 ;  /* 0x000000014f4f7836 */ /* 0x000fe20000000000 */
[----:B------:R-:W-:Y:S02]  /*5740*/  @!P1 SEL R2, R29, R2, !P0 ;  /* 0x000000021d029207 */ /* 0x000fe40004000000 */
[----:B------:R-:W-:Y:S02]  /*5750*/  @!P1 SHF.R.U32.HI R0, RZ, R11, R0 ;  /* 0x0000000bff009219 */ /* 0x000fe40000011600 */
[----:B------:R-:W-:Y:S01]  /*5760*/  LOP3.LUT P0, RZ, R70, 0x3f0, RZ, 0xc0, !PT ;  /* 0x000003f046ff7812 */ /* 0x000fe2000780c0ff */
[----:B------:R-:W-:Y:S01]  /*5770*/  USHF.L.U32 UR42, UR42, 0x6, URZ ;  /* 0x000000062a2a7899 */ /* 0x000fe200080006ff */
[----:B------:R-:W-:Y:S01]  /*5780*/  @!P1 SEL R3, R30, R0, !P2 ;  /* 0x000000001e039207 */ /* 0x000fe20005000000 */
[----:B------:R-:W-:Y:S01]  /*5790*/  USHF.L.U32 UR41, UR41, 0x8, URZ ;  /* 0x0000000829297899 */ /* 0x000fe200080006ff */
[----:B------:R-:W-:Y:S03]  /*57a0*/  @P4 SHF.R.U32.HI R71, RZ, 0x10, R17 ;  /* 0x00000010ff474819 */ /* 0x000fe60000011611 */
[----:B------:R-:W-:Y:S02]  /*57b0*/  @!P1 IMAD.IADD R0, R2, 0x1, -R3 ;  /* 0x0000000102009824 */ /* 0x000fe400078e0a03 */
[----:B------:R-:W-:Y:S02]  /*57c0*/  @!P1 IMAD.IADD R2, R3, 0x1, -R2 ;  /* 0x0000000103029824 */ /* 0x000fe400078e0a02 */
[----:B------:R-:W-:Y:S02]  /*57d0*/  @!P1 IMAD R30, R0, R7, R30 ;  /* 0x00000007001e9224 */ /* 0x000fe400078e021e */
[----:B------:R-:W-:Y:S01]  /*57e0*/  @!P1 IMAD R29, R2, R8, R29 ;  /* 0x00000008021d9224 */ /* 0x000fe200078e021d */
[----:B------:R-:W-:Y:S06]  /*57f0*/  @!P0 BRA `(.L_x_90) ;  /* 0x00000000007c8947 */ /* 0x000fec0003800000 */
[----:B------:R-:W1:Y:S01]  /*5800*/  LDCU.64 UR8, c[0x4][0x80] ;  /* 0x01001000ff0877ac */ /* 0x000e620008000a00 */
[----:B------:R-:W-:Y:S01]  /*5810*/  MOV R2, 0x0 ;  /* 0x0000000000027802 */ /* 0x000fe20000000f00 */
[----:B------:R-:W-:Y:S02]  /*5820*/  HFMA2 R12, -RZ, RZ, 0, 5.9604644775390625e-08 ;  /* 0x00000001ff0c7431 */ /* 0x000fe400000001ff */
[----:B------:R-:W-:Y:S01]  /*5830*/  IMAD.MOV.U32 R8, RZ, RZ, 0x70 ;  /* 0x00000070ff087424 */ /* 0x000fe200078e00ff */
[----:B------:R2:W3:Y:S01]  /*5840*/  LDC.64 R14, c[0x4][R2] ;  /* 0x01000000020e7b82 */ /* 0x0004e20000000a00 */
[----:B------:R-:W4:Y:S01]  /*5850*/  LDCU.64 UR6, c[0x4][0x88] ;  /* 0x01001100ff0677ac */ /* 0x000f220008000a00 */
[----:B------:R-:W-:Y:S01]  /*5860*/  IMAD.MOV.U32 R13, RZ, RZ, RZ ;  /* 0x000000ffff0d7224 */ /* 0x000fe200078e00ff */
[----:B------:R-:W2:Y:S01]  /*5870*/  LDCU.64 UR4, c[0x4][0x8] ;  /* 0x01000100ff0477ac */ /* 0x000ea20008000a00 */
[----:B-1----:R-:W-:Y:S01]  /*5880*/  MOV R5, UR9 ;  /* 0x0000000900057c02 */ /* 0x002fe20008000f00 */
[----:B------:R-:W-:Y:S01]  /*5890*/  IMAD.U32 R4, RZ, RZ, UR8 ;  /* 0x00000008ff047e24 */ /* 0x000fe2000f8e00ff */
[----:B----4-:R-:W-:Y:S01]  /*58a0*/  MOV R7, UR7 ;  /* 0x0000000700077c02 */ /* 0x010fe20008000f00 */
[----:B------:R-:W-:Y:S01]  /*58b0*/  IMAD.U32 R6, RZ, RZ, UR6 ;  /* 0x00000006ff067e24 */ /* 0x000fe2000f8e00ff */
[----:B--2---:R-:W-:Y:S01]  /*58c0*/  MOV R11, UR5 ;  /* 0x00000005000b7c02 */ /* 0x004fe20008000f00 */
[----:B------:R-:W-:Y:S02]  /*58d0*/  IMAD.U32 R10, RZ, RZ, UR4 ;  /* 0x00000004ff0a7e24 */ /* 0x000fe4000f8e00ff */
[----:B------:R-:W-:Y:S07]  /*58e0*/  LEPC R20, `(.L_x_91) ;  /* 0x000000001014794e */ /* 0x000fee0000000000 */
[----:B---3-5:R-:W-:Y:S05]  /*58f0*/  CALL.ABS.NOINC R14 ;  /* 0x000000000e007343 */ /* 0x028fea0003c00000 */
.L_x_91:
[----:B------:R-:W1:Y:S01]  /*5900*/  LDCU.64 UR8, c[0x4][0x80] ;  /* 0x01001000ff0877ac */ /* 0x000e620008000a00 */
[----:B------:R-:W2:Y:S01]  /*5910*/  LDC.64 R2, c[0x4][R2] ;  /* 0x0100000002027b82 */ /* 0x000ea20000000a00 */
[----:B------:R-:W-:Y:S02]  /*5920*/  HFMA2 R12, -RZ, RZ, 0, 5.9604644775390625e-08 ;  /* 0x00000001ff0c7431 */ /* 0x000fe400000001ff */
[----:B------:R-:W-:Y:S02]  /*5930*/  IMAD.MOV.U32 R8, RZ, RZ, 0x70 ;  /* 0x00000070ff087424 */ /* 0x000fe400078e00ff */
[----:B------:R-:W-:Y:S01]  /*5940*/  IMAD.MOV.U32 R13, RZ, RZ, RZ ;  /* 0x000000ffff0d7224 */ /* 0x000fe200078e00ff */
[----:B------:R-:W3:Y:S01]  /*5950*/  LDCU.64 UR6, c[0x4][0x88] ;  /* 0x01001100ff0677ac */ /* 0x000ee20008000a00 */
[----:B------:R-:W4:Y:S01]  /*5960*/  LDCU.64 UR4, c[0x4][0x8] ;  /* 0x01000100ff0477ac */ /* 0x000f220008000a00 */
[----:B-1----:R-:W-:Y:S02]  /*5970*/  MOV R4, UR8 ;  /* 0x0000000800047c02 */ /* 0x002fe40008000f00 */
[----:B------:R-:W-:Y:S02]  /*5980*/  MOV R5, UR9 ;  /* 0x0000000900057c02 */ /* 0x000fe40008000f00 */
[----:B---3--:R-:W-:Y:S01]  /*5990*/  MOV R7, UR7 ;  /* 0x0000000700077c02 */ /* 0x008fe20008000f00 */
[----:B------:R-:W-:Y:S01]  /*59a0*/  IMAD.U32 R6, RZ, RZ, UR6 ;  /* 0x00000006ff067e24 */ /* 0x000fe2000f8e00ff */
[----:B----4-:R-:W-:Y:S01]  /*59b0*/  MOV R11, UR5 ;  /* 0x00000005000b7c02 */ /* 0x010fe20008000f00 */
[----:B------:R-:W-:Y:S02]  /*59c0*/  IMAD.U32 R10, RZ, RZ, UR4 ;  /* 0x00000004ff0a7e24 */ /* 0x000fe4000f8e00ff */
[----:B------:R-:W-:Y:S07]  /*59d0*/  LEPC R20, `(.L_x_90) ;  /* 0x000000001014794e */ /* 0x000fee0000000000 */
[----:B--2---:R-:W-:Y:S05]  /*59e0*/  CALL.ABS.NOINC R2 ;  /* 0x0000000002007343 */ /* 0x004fea0003c00000 */
.L_x_90:
[----:B------:R-:W-:Y:S05]  /*59f0*/  BSYNC.RECONVERGENT B6 ;  /* 0x0000000000067941 */ /* 0x000fea0003800200 */
.L_x_89:
[----:B------:R-:W-:Y:S01]  /*5a00*/  ISETP.NE.U32.AND P4, PT, R58, RZ, PT ;  /* 0x000000ff3a00720c */ /* 0x000fe20003f85070 */
[----:B------:R-:W-:Y:S01]  /*5a10*/  UISETP.NE.AND UP2, UPT, UR50, URZ, UPT ;  /* 0x000000ff3200728c */ /* 0x000fe2000bf45270 */
[----:B------:R-:W-:Y:S01]  /*5a20*/  ISETP.NE.U32.AND P2, PT, RZ, UR38, PT ;  /* 0x00000026ff007c0c */ /* 0x000fe2000bf45070 */
[----:B------:R-:W-:Y:S01]  /*5a30*/  UISETP.NE.U32.AND UP1, UPT, UR44, URZ, UPT ;  /* 0x000000ff2c00728c */ /* 0x000fe2000bf25070 */
[----:B------:R-:W-:Y:S01]  /*5a40*/  ISETP.NE.AND.EX P4, PT, R59, RZ, PT, P4 ;  /* 0x000000ff3b00720c */ /* 0x000fe20003f85340 */
[----:B------:R-:W-:Y:S01]  /*5a50*/  UPLOP3.LUT UP0, UPT, UPT, UPT, UPT, 0x40, 0x4 ;  /* 0x000000000004789c */ /* 0x000fe20003f0e870 */
[----:B------:R-:W-:Y:S01]  /*5a60*/  ISETP.NE.AND.EX P2, PT, RZ, UR39, PT, P2 ;  /* 0x00000027ff007c0c */ /* 0x000fe2000bf45320 */
[----:B------:R-:W-:Y:S01]  /*5a70*/  UISETP.NE.AND.EX UP1, UPT, UR45, URZ, UPT, UP1 ;  /* 0x000000ff2d00728c */ /* 0x000fe2000bf25310 */
[----:B------:R-:W-:Y:S04]  /*5a80*/  PLOP3.LUT P1, PT, PT, PT, UP2, 0x80, 0x8 ;  /* 0x000000000008781c */ /* 0x000fe80003f2f028 */
[----:B------:R-:W-:Y:S06]  /*5a90*/  @UP2 UPLOP3.LUT UP0, UPT, UPT, UPT, UP1, 0x80, 0x8 ;  /* 0x000000000008289c */ /* 0x000fec0003f0f010 */
[----:B------:R-:W-:Y:S01]  /*5aa0*/  PLOP3.LUT P0, PT, PT, PT, UP0, 0x80, 0x8 ;  /* 0x000000000008781c */ /* 0x000fe20003f0f008 */
[----:B------:R-:W-:Y:S01]  /*5ab0*/  @!UPT UIADD3 URZ, UPT, UPT, URZ, URZ, URZ ;  /* 0x000000fffffff290 */ /* 0x000fe2000fffe0ff */
[----:B------:R-:W-:Y:S11]  /*5ac0*/  BRA.U !UP1, `(.L_x_92) ;  /* 0x0000000109387547 */ /* 0x000ff6000b800000 */
[----:B------:R-:W-:Y:S01]  /*5ad0*/  UISETP.NE.U32.AND UP0, UPT, UR38, URZ, UPT ;  /* 0x000000ff2600728c */ /* 0x000fe2000bf05070 */
[----:B------:R-:W-:Y:S02]  /*5ae0*/  HFMA2 R0, -RZ, RZ, 0, 5.9604644775390625e-08 ;  /* 0x00000001ff007431 */ /* 0x000fe400000001ff */
[----:B------:R-:W-:Y:S01]  /*5af0*/  IMAD.MOV.U32 R64, RZ, RZ, 0x1 ;  /* 0x00000001ff407424 */ /* 0x000fe200078e00ff */
[----:B------:R-:W-:Y:S06]  /*5b00*/  UISETP.NE.AND.EX UP0, UPT, UR39, URZ, UPT, UP0 ;  /* 0x000000ff2700728c */ /* 0x000fec000bf05300 */
[----:B------:R-:W-:Y:S05]  /*5b10*/  PLOP3.LUT P3, PT, PT, PT, UP0, 0x80, 0x8 ;  /* 0x000000000008781c */ /* 0x000fea0003f6f008 */
[----:B------:R-:W1:Y:S01]  /*5b20*/  @UP0 LDCU.64 UR6, c[0x0][0x888] ;  /* 0x00011100ff0607ac */ /* 0x000e620008000a00 */
[----:B------:R-:W-:Y:S07]  /*5b30*/  @UP0 UIMAD UR4, UR36, UR44, URZ ;  /* 0x0000002c240402a4 */ /* 0x000fee000f8e02ff */
[----:B------:R-:W-:Y:S01]  /*5b40*/  @!P3 PRMT R64, R0, 0x7610, R64 ;  /* 0x000076100040b816 */ /* 0x000fe20000000040 */
[----:B-1----:R-:W-:Y:S03]  /*5b50*/  @UP0 UIMAD.WIDE UR6, UR4, 0x4, UR6 ;  /* 0x00000004040608a5 */ /* 0x002fe6000f8e0206 */
[----:B------:R-:W1:Y:S03]  /*5b60*/  @!UP0 LDCU UR4, c[0x0][0x880] ;  /* 0x00011000ff0487ac */ /* 0x000e660008000800 */
[----:B------:R-:W-:Y:S01]  /*5b70*/  IMAD.U32 R2, RZ, RZ, UR6 ;  /* 0x00000006ff027e24 */ /* 0x000fe2000f8e00ff */
[----:B------:R-:W-:Y:S05]  /*5b80*/  MOV R3, UR7 ;  /* 0x0000000700037c02 */ /* 0x000fea0008000f00 */
[----:B-----5:R2:W5:Y:S02]  /*5b90*/  @P3 LDG.E R35, desc[UR46][R2.64] ;  /* 0x0000002e02233981 */ /* 0x020564000c1e1900 */
[----:B-12---:R-:W-:Y:S02]  /*5ba0*/  @!P3 IMAD.U32 R35, RZ, RZ, UR4 ;  /* 0x00000004ff23be24 */ /* 0x006fe4000f8e00ff */
.L_x_92:
[----:B------:R-:W-:Y:S05]  /*5bb0*/  @!P4 BRA `(.L_x_93) ;  /* 0x000000000020c947 */ /* 0x000fea0003800000 */
[----:B------:R-:W-:Y:S04]  /*5bc0*/  ISETP.NE.U32.AND P3, PT, R56, RZ, PT ;  /* 0x000000ff3800720c */ /* 0x000fe80003f65070 */
[----:B------:R-:W-:Y:S11]  /*5bd0*/  ISETP.NE.AND.EX P3, PT, R57, RZ, PT, P3 ;  /* 0x000000ff3900720c */ /* 0x000ff60003f65330 */
[----:B------:R-:W-:Y:S02]  /*5be0*/  @!UPT UIADD3 URZ, UPT, UPT, URZ, URZ, URZ ;  /* 0x000000fffffff290 */ /* 0x000fe4000fffe0ff */
[----:B------:R-:W1:Y:S01]  /*5bf0*/  @P3 LDC.64 R2, c[0x0][0x8a8] ;  /* 0x00022a00ff023b82 */ /* 0x000e620000000a00 */
[----:B------:R-:W-:Y:S04]  /*5c00*/  @P3 IMAD R0, R58, UR36, RZ ;  /* 0x000000243a003c24 */ /* 0x000fe8000f8e02ff */
[----:B-1----:R-:W-:Y:S05]  /*5c10*/  @P3 IMAD.WIDE R2, R0, 0x4, R2 ;  /* 0x0000000400023825 */ /* 0x002fea00078e0202 */
[----:B-----5:R1:W5:Y:S02]  /*5c20*/  @P3 LDG.E R33, desc[UR46][R2.64] ;  /* 0x0000002e02213981 */ /* 0x020364000c1e1900 */
[----:B-1----:R-:W2:Y:S02]  /*5c30*/  @!P3 LDC R33, c[0x0][0x8a0] ;  /* 0x00022800ff21bb82 */ /* 0x002ea40000000800 */
.L_x_93:
[----:B-----5:R-:W-:Y:S01]  /*5c40*/  FSETP.NEU.AND P3, PT, R35, RZ, PT ;  /* 0x000000ff2300720b */ /* 0x020fe20003f6d000 */
[----:B------:R-:W-:Y:S01]  /*5c50*/  IMAD.SHL.U32 R87, R68, 0x4, RZ ;  /* 0x0000000444577824 */ /* 0x000fe200078e00ff */
[----:B------:R-:W-:Y:S01]  /*5c60*/  SEL R4, RZ, 0xffffffff, P2 ;  /* 0xffffffffff047807 */ /* 0x000fe20001000000 */
[----:B------:R-:W-:Y:S01]  /*5c70*/  BSSY B1, `(.L_x_94) ;  /* 0x0000042000017945 */ /* 0x000fe20003800000 */
[----:B------:R-:W-:Y:S01]  /*5c80*/  @P1 LOP3.LUT P2, RZ, R64, 0xff, RZ, 0xc0, !PT ;  /* 0x000000ff40ff1812 */ /* 0x000fe2000784c0ff */
[----:B------:R-:W-:Y:S01]  /*5c90*/  VIADD R82, R87, UR48 ;  /* 0x0000003057527c36 */ /* 0x000fe20008000000 */
[----:B------:R-:W-:Y:S01]  /*5ca0*/  @P1 SEL R0, RZ, 0xffffffff, P3 ;  /* 0xffffffffff001807 */ /* 0x000fe20001800000 */
[----:B------:R-:W-:Y:S01]  /*5cb0*/  IMAD.MOV.U32 R88, RZ, RZ, 0x1 ;  /* 0x00000001ff587424 */ /* 0x000fe200078e00ff */
[----:B------:R-:W-:Y:S01]  /*5cc0*/  LEA R83, R31, UR48, 0x3 ;  /* 0x000000301f537c11 */ /* 0x000fe2000f8e18ff */
[----:B------:R-:W-:Y:S01]  /*5cd0*/  IMAD.MOV.U32 R86, RZ, RZ, RZ ;  /* 0x000000ffff567224 */ /* 0x000fe200078e00ff */
[----:B------:R-:W-:Y:S02]  /*5ce0*/  @P0 SEL R0, R4, R0, !P2 ;  /* 0x0000000004000207 */ /* 0x000fe40005000000 */
[----:B------:R-:W-:Y:S02]  /*5cf0*/  CS2R R46, SRZ ;  /* 0x00000000002e7805 */ /* 0x000fe4000001ff00 */
[----:B------:R-:W-:Y:S02]  /*5d00*/  SHF.L.U32 R2, R73, 0x1f, RZ ;  /* 0x0000001f49027819 */ /* 0x000fe400000006ff */
[----:B------:R-:W-:Y:S02]  /*5d10*/  CS2R R44, SRZ ;  /* 0x00000000002c7805 */ /* 0x000fe4000001ff00 */
[----:B------:R-:W-:Y:S02]  /*5d20*/  @P1 LOP3.LUT R0, R0, 0x1, RZ, 0xc0, !PT ;  /* 0x0000000100001812 */ /* 0x000fe400078ec0ff */
[----:B------:R-:W-:Y:S02]  /*5d30*/  CS2R R42, SRZ ;  /* 0x00000000002a7805 */ /* 0x000fe4000001ff00 */
[----:B------:R-:W-:Y:S02]  /*5d40*/  PLOP3.LUT P2, PT, PT, PT, UP1, 0x80, 0x8 ;  /* 0x000000000008781c */ /* 0x000fe40003f4f018 */
[----:B------:R-:W-:Y:S02]  /*5d50*/  CS2R R40, SRZ ;  /* 0x0000000000287805 */ /* 0x000fe4000001ff00 */
[----:B------:R-:W-:Y:S02]  /*5d60*/  ISETP.NE.U32.OR P6, PT, R0, 0x1, !P1 ;  /* 0x000000010000780c */ /* 0x000fe40004fc5470 */
[----:B------:R-:W-:Y:S02]  /*5d70*/  CS2R R50, SRZ ;  /* 0x0000000000327805 */ /* 0x000fe4000001ff00 */
[----:B------:R-:W-:Y:S02]  /*5d80*/  LEA.HI R34, R31, R31, RZ, 0x1 ;  /* 0x0000001f1f227211 */ /* 0x000fe400078f08ff */
[----:B------:R-:W-:Y:S02]  /*5d90*/  CS2R R48, SRZ ;  /* 0x0000000000307805 */ /* 0x000fe4000001ff00 */
[----:B------:R-:W-:Y:S02]  /*5da0*/  LOP3.LUT P4, R78, R64, 0xff, RZ, 0xc0, !PT ;  /* 0x000000ff404e7812 */ /* 0x000fe4000788c0ff */
[----:B------:R-:W-:Y:S02]  /*5db0*/  CS2R R54, SRZ ;  /* 0x0000000000367805 */ /* 0x000fe4000001ff00 */
[----:B------:R-:W-:Y:S02]  /*5dc0*/  SEL R3, RZ, 0xffffffff, P3 ;  /* 0xffffffffff037807 */ /* 0x000fe40001800000 */
[----:B------:R-:W-:Y:S02]  /*5dd0*/  CS2R R52, SRZ ;  /* 0x0000000000347805 */ /* 0x000fe4000001ff00 */
[----:B------:R-:W-:Y:S01]  /*5de0*/  P2R R80, PR, RZ, 0x40 ;  /* 0x00000040ff507803 */ /* 0x000fe20000000000 */
[----:B------:R-:W-:Y:S01]  /*5df0*/  VIADD R84, R82, 0x400 ;  /* 0x0000040052547836 */ /* 0x000fe20000000000 */
[----:B------:R-:W-:Y:S01]  /*5e00*/  @P2 SEL R3, R4, R3, !P4 ;  /* 0x0000000304032207 */ /* 0x000fe20006000000 */
[----:B------:R-:W-:Y:S01]  /*5e10*/  IMAD.IADD R81, R74, 0x1, R82 ;  /* 0x000000014a517824 */ /* 0x000fe200078e0252 */
[----:B------:R-:W-:Y:S02]  /*5e20*/  @P6 SHF.L.U32 R0, RZ, 0x1f, RZ ;  /* 0x0000001fff006819 */ /* 0x000fe400000006ff */
[----:B------:R-:W-:Y:S02]  /*5e30*/  LOP3.LUT R3, R3, 0x1, RZ, 0xc0, !PT ;  /* 0x0000000103037812 */ /* 0x000fe400078ec0ff */
[----:B------:R1:W3:Y:S02]  /*5e40*/  @P6 SYNCS.PHASECHK.TRANS64.TRYWAIT P1, [UR48+0x40], R0 ;  /* 0x00004000ff0065a7 */ /* 0x0002e40008021130 */
[----:B------:R-:W-:Y:S04]  /*5e50*/  ISETP.NE.U32.AND P5, PT, R3, 0x1, PT ;  /* 0x000000010300780c */ /* 0x000fe80003fa5070 */
[----:B------:R-:W-:Y:S01]  /*5e60*/  P2R R89, PR, RZ, 0x20 ;  /* 0x00000020ff597803 */ /* 0x000fe20000000000 */
[----:B------:R4:W2:Y:S01]  /*5e70*/  SYNCS.PHASECHK.TRANS64.TRYWAIT P0, [R83+URZ+0xb0], R2 ;  /* 0x0000b002530075a7 */ /* 0x0008a200080011ff */
[C---:B-1----:R-:W-:Y:S01]  /*5e80*/  IMAD.SHL.U32 R0, R34.reuse, 0x80, RZ ;  /* 0x0000008022007824 */ /* 0x042fe200078e00ff */
[----:B------:R-:W-:Y:S04]  /*5e90*/  LOP3.LUT R34, R34, 0xffe, RZ, 0xc0, !PT ;  /* 0x00000ffe22227812 */ /* 0x000fe800078ec0ff */
[----:B------:R-:W-:Y:S01]  /*5ea0*/  LOP3.LUT R0, R0, 0xffffff00, RZ, 0xc0, !PT ;  /* 0xffffff0000007812 */ /* 0x000fe200078ec0ff */
[----:B------:R-:W-:Y:S04]  /*5eb0*/  IMAD.IADD R34, R31, 0x1, -R34 ;  /* 0x000000011f227824 */ /* 0x000fe800078e0a22 */
[----:B------:R-:W-:Y:S04]  /*5ec0*/  IMAD.IADD R0, R32, 0x1, R0 ;  /* 0x0000000120007824 */ /* 0x000fe800078e0200 */
[----:B------:R-:W-:Y:S01]  /*5ed0*/  IMAD R34, R34, 0x100000, R0 ;  /* 0x0010000022227824 */ /* 0x000fe200078e0200 */
[----:B---3--:R-:W-:Y:S01]  /*5ee0*/  @P6 SEL R88, RZ, 0x1, !P1 ;  /* 0x00000001ff586807 */ /* 0x008fe20004800000 */
[----:B----4-:R-:W-:Y:S06]  /*5ef0*/  @!P6 BRA `(.L_x_95) ;  /* 0x000000000064e947 */ /* 0x010fec0003800000 */
[----:B------:R-:W-:Y:S01]  /*5f00*/  @P5 IMAD R5, R75, 0x4, R84 ;  /* 0x000000044b055824 */ /* 0x000fe200078e0254 */
[----:B------:R-:W-:Y:S01]  /*5f10*/  ISETP.NE.AND P1, PT, R88, RZ, PT ;  /* 0x000000ff5800720c */ /* 0x000fe20003f25270 */
[----:B------:R-:W-:Y:S01]  /*5f20*/  IMAD.MOV.U32 R46, RZ, RZ, RZ ;  /* 0x000000ffff2e7224 */ /* 0x000fe200078e00ff */
[----:B------:R-:W-:Y:S01]  /*5f30*/  BSSY B0, `(.L_x_96) ;  /* 0x000000d000007945 */ /* 0x000fe20003800000 */
[----:B------:R-:W-:Y:S01]  /*5f40*/  @P5 IMAD.IADD R4, R74, 0x1, R5 ;  /* 0x000000014a045824 */ /* 0x000fe200078e0205 */
[----:B------:R-:W-:Y:S02]  /*5f50*/  CS2R R42, SRZ ;  /* 0x00000000002a7805 */ /* 0x000fe4000001ff00 */
[----:B------:R-:W-:Y:S02]  /*5f60*/  CS2R R40, SRZ ;  /* 0x0000000000287805 */ /* 0x000fe4000001ff00 */
[----:B------:R-:W-:Y:S02]  /*5f70*/  CS2R R44, SRZ ;  /* 0x00000000002c7805 */ /* 0x000fe4000001ff00 */
[----:B------:R-:W-:Y:S02]  /*5f80*/  CS2R R54, SRZ ;  /* 0x0000000000367805 */ /* 0x000fe4000001ff00 */
[----:B------:R-:W-:Y:S02]  /*5f90*/  CS2R R52, SRZ ;  /* 0x0000000000347805 */ /* 0x000fe4000001ff00 */
[----:B------:R-:W-:Y:S02]  /*5fa0*/  CS2R R50, SRZ ;  /* 0x0000000000327805 */ /* 0x000fe4000001ff00 */
[----:B------:R-:W-:Y:S01]  /*5fb0*/  CS2R R48, SRZ ;  /* 0x0000000000307805 */ /* 0x000fe2000001ff00 */
[----:B------:R-:W-:Y:S06]  /*5fc0*/  @P1 BRA `(.L_x_97) ;  /* 0x00000000000c1947 */ /* 0x000fec0003800000 */
[----:B------:R-:W-:Y:S04]  /*5fd0*/  SHF.L.U32 R3, RZ, 0x1f, RZ ;  /* 0x0000001fff037819 */ /* 0x000fe800000006ff */
[----:B------:R-:W1:Y:S02]  /*5fe0*/  SYNCS.PHASECHK.TRANS64.TRYWAIT P1, [UR48+0x40], R3 ;  /* 0x00004003ff0075a7 */ /* 0x000e640008021130 */
[----:B-1----:R-:W-:Y:S05]  /*5ff0*/  @!P1 BRA `(.L_x_98) ;  /* 0x00000058009c9947 */ /* 0x002fea0003800000 */
.L_x_97:
[----:B------:R-:W-:Y:S05]  /*6000*/  BSYNC B0 ;  /* 0x0000000000007941 */ /* 0x000fea0003800000 */
.L_x_96:
[----:B------:R-:W-:Y:S01]  /*6010*/  ISETP.NE.AND P1, PT, R89, RZ, PT ;  /* 0x000000ff5900720c */ /* 0x000fe20003f25270 */
[----:B------:R-:W-:Y:S11]  /*6020*/  HFMA2 R86, -RZ, RZ, 0, 5.9604644775390625e-08 ;  /* 0x00000001ff567431 */ /* 0x000ff600000001ff */
[----:B------:R-:W-:Y:S01]  /*6030*/  @!UPT UIADD3 URZ, UPT, UPT, URZ, URZ, URZ ;  /* 0x000000fffffff290 */ /* 0x000fe2000fffe0ff */
[----:B------:R-:W-:Y:S05]  /*6040*/  @P1 WARPSYNC.ALL ;  /* 0x0000000000001948 */ /* 0x000fea0003800000 */
[----:B------:R3:W4:Y:S04]  /*6050*/  @P1 LDSM.16.M88.4 R40, [R5] ;  /* 0x000000000528183b */ /* 0x0007280000000200 */
[----:B------:R3:W1:Y:S04]  /*6060*/  @P1 LDSM.16.M88.4 R44, [R4] ;  /* 0x00000000042c183b */ /* 0x0006680000000200 */
[----:B------:R3:W1:Y:S04]  /*6070*/  @P1 LDSM.16.M88.4 R52, [R87+UR48+0x400] ;  /* 0x000400305734183b */ /* 0x0006680008000200 */
[----:B------:R3:W1:Y:S02]  /*6080*/  @P1 LDSM.16.M88.4 R48, [R81+0x400] ;  /* 0x000400005130183b */ /* 0x0006640000000200 */
.L_x_95:
[----:B------:R-:W-:Y:S05]  /*6090*/  BSYNC B1 ;  /* 0x0000000000017941 */ /* 0x000fea0003800000 */
.L_x_94:
[----:B-1----:R-:W-:Y:S04]  /*60a0*/  SHF.R.U32.HI R0, RZ, 0x15, R34 ;  /* 0x00000015ff007819 */ /* 0x002fe80000011622 */
[----:B------:R-:W-:Y:S01]  /*60b0*/  LOP3.LUT P1, RZ, R0, 0x3, R69, 0x48, !PT ;  /* 0x0000000300ff7812 */ /* 0x000fe20007824845 */
[----:B------:R-:W-:Y:S01]  /*60c0*/  @!UPT UIADD3 URZ, UPT, UPT, URZ, URZ, URZ ;  /* 0x000000fffffff290 */ /* 0x000fe2000fffe0ff */
[----:B--2---:R-:W-:Y:S11]  /*60d0*/  @P0 BRA `(.L_x_99) ;  /* 0x0000000000080947 */ /* 0x004ff60003800000 */
[----:B------:R-:W1:Y:S02]  /*60e0*/  SYNCS.PHASECHK.TRANS64.TRYWAIT P0, [R83+URZ+0xb0], R2 ;  /* 0x0000b002530075a7 */ /* 0x000e6400080011ff */
[----:B-1----:R-:W-:Y:S05]  /*60f0*/  @!P0 BRA `(.L_x_100) ;  /* 0x0000005800748947 */ /* 0x002fea0003800000 */
.L_x_99:
[----:B------:R-:W-:Y:S05]  /*6100*/  @!P1 BRA `(.L_x_101) ;  /* 0x0000000000409947 */ /* 0x000fea0003800000 */
[----:B------:R-:W3:Y:S01]  /*6110*/  LDCU.64 UR8, c[0x4][0x70] ;  /* 0x01000e00ff0877ac */ /* 0x000ee20008000a00 */
[----:B------:R-:W-:Y:S01]  /*6120*/  MOV R3, 0x0 ;  /* 0x0000000000037802 */ /* 0x000fe20000000f00 */
[----:B------:R-:W-:Y:S02]  /*6130*/  HFMA2 R12, -RZ, RZ, 0, 5.9604644775390625e-08 ;  /* 0x00000001ff0c7431 */ /* 0x000fe400000001ff */
[----:B------:R-:W-:Y:S02]  /*6140*/  IMAD.MOV.U32 R8, RZ, RZ, 0x192 ;  /* 0x00000192ff087424 */ /* 0x000fe400078e00ff */
[----:B------:R-:W-:Y:S01]  /*6150*/  IMAD.MOV.U32 R13, RZ, RZ, RZ ;  /* 0x000000ffff0d7224 */ /* 0x000fe200078e00ff */
[----:B------:R-:W2:Y:S01]  /*6160*/  LDCU.64 UR6, c[0x4][0x78] ;  /* 0x01000f00ff0677ac */ /* 0x000ea20008000a00 */
[----:B-1----:R-:W1:Y:S01]  /*6170*/  LDC.64 R2, c[0x4][R3] ;  /* 0x0100000003027b82 */ /* 0x002e620000000a00 */
[----:B------:R-:W5:Y:S01]  /*6180*/  LDCU.64 UR4, c[0x4][0x10] ;  /* 0x01000200ff0477ac */ /* 0x000f620008000a00 */
[----:B---3--:R-:W-:Y:S01]  /*6190*/  MOV R5, UR9 ;  /* 0x0000000900057c02 */ /* 0x008fe20008000f00 */
[----:B------:R-:W-:Y:S01]  /*61a0*/  IMAD.U32 R4, RZ, RZ, UR8 ;  /* 0x00000008ff047e24 */ /* 0x000fe2000f8e00ff */
[----:B--2---:R-:W-:Y:S01]  /*61b0*/  MOV R7, UR7 ;  /* 0x0000000700077c02 */ /* 0x004fe20008000f00 */
[----:B------:R-:W-:Y:S01]  /*61c0*/  IMAD.U32 R6, RZ, RZ, UR6 ;  /* 0x00000006ff067e24 */ /* 0x000fe2000f8e00ff */
[----:B-----5:R-:W-:Y:S01]  /*61d0*/  MOV R11, UR5 ;  /* 0x00000005000b7c02 */ /* 0x020fe20008000f00 */
[----:B------:R-:W-:Y:S02]  /*61e0*/  IMAD.U32 R10, RZ, RZ, UR4 ;  /* 0x00000004ff0a7e24 */ /* 0x000fe4000f8e00ff */
[----:B------:R-:W-:Y:S07]  /*61f0*/  LEPC R20, `(.L_x_101) ;  /* 0x000000001014794e */ /* 0x000fee0000000000 */
[----:B-1--4-:R-:W-:Y:S05]  /*6200*/  CALL.ABS.NOINC R2 ;  /* 0x0000000002007343 */ /* 0x012fea0003c00000 */
.L_x_101:
[----:B------:R-:W-:Y:S01]  /*6210*/  LOP3.LUT R20, R52, 0xffffe000, RZ, 0xc0, !PT ;  /* 0xffffe00034147812 */ /* 0x000fe200078ec0ff */
[----:B------:R-:W-:Y:S05]  /*6220*/  WARPSYNC.ALL ;  /* 0x0000000000007948 */ /* 0x000fea0003800000 */
[----:B------:R-:W-:Y:S01]  /*6230*/  R2UR UR4, R34 ;  /* 0x00000000220472ca */ /* 0x000fe200000e0000 */
[----:B------:R-:W-:Y:S01]  /*6240*/  IMAD.SHL.U32 R90, R75, 0x4, RZ ;  /* 0x000000044b5a7824 */ /* 0x000fe200078e00ff */
[----:B------:R-:W-:Y:S01]  /*6250*/  LOP3.LUT R21, R53, 0xffffe000, RZ, 0xc0, !PT ;  /* 0xffffe00035157812 */ /* 0x000fe200078ec0ff */
[----:B------:R-:W-:Y:S01]  /*6260*/  BSSY.RECONVERGENT B0, `(.L_x_102) ;  /* 0x0000059000007945 */ /* 0x000fe20003800200 */
[----:B------:R-:W-:Y:S02]  /*6270*/  ISETP.NE.AND P0, PT, R76, RZ, PT ;  /* 0x000000ff4c00720c */ /* 0x000fe40003f05270 */
[----:B------:R-:W-:Y:S05]  /*6280*/  IADD3 R84, PT, PT, R84, R90, RZ ;  /* 0x0000005a54547210 */ /* 0x000fea0007ffe0ff */
[----:B------:R-:W-:Y:S02]  /*6290*/  IMAD.IADD R85, R74, 0x1, R84 ;  /* 0x000000014a557824 */ /* 0x000fe400078e0254 */
[----:B---3--:R-:W2:Y:S02]  /*62a0*/  LDTM.16dp128bit.x8 R4, tmem[UR4] ;  /* 0x00000004000479ee */ /* 0x008ea40008180000 */
[C---:B--2---:R-:W-:Y:S01]  /*62b0*/  FMUL R0, R33.reuse, R4 ;  /* 0x0000000421007220 */ /* 0x044fe20000400000 */
[C---:B-1----:R-:W-:Y:S01]  /*62c0*/  FMUL R2, R33.reuse, R5 ;  /* 0x0000000521027220 */ /* 0x042fe20000400000 */
[C---:B------:R-:W-:Y:S01]  /*62d0*/  FMUL R3, R33.reuse, R6 ;  /* 0x0000000621037220 */ /* 0x040fe20000400000 */
[----:B------:R-:W-:Y:S01]  /*62e0*/  FMUL R4, R33, R8 ;  /* 0x0000000821047220 */ /* 0x000fe20000400000 */
[C---:B------:R-:W-:Y:S01]  /*62f0*/  FFMA R36, R35.reuse, R20, R0 ;  /* 0x0000001423247223 */ /* 0x040fe20000000000 */
[----:B------:R-:W-:Y:S01]  /*6300*/  LOP3.LUT R0, R54, 0xffffe000, RZ, 0xc0, !PT ;  /* 0xffffe00036007812 */ /* 0x000fe200078ec0ff */
[----:B------:R-:W-:Y:S01]  /*6310*/  FFMA R37, R35, R21, R2 ;  /* 0x0000001523257223 */ /* 0x000fe20000000002 */
[----:B------:R-:W-:Y:S01]  /*6320*/  LOP3.LUT R2, R55, 0xffffe000, RZ, 0xc0, !PT ;  /* 0xffffe00037027812 */ /* 0x000fe200078ec0ff */
[C---:B------:R-:W-:Y:S01]  /*6330*/  FMUL R5, R33.reuse, R9 ;  /* 0x0000000921057220 */ /* 0x040fe20000400000 */
[----:B------:R-:W-:Y:S01]  /*6340*/  F2FP.TF32.F32.PACK_B R36, R36 ;  /* 0x00000024ff24723e */ /* 0x000fe200024050ff */
[C---:B------:R-:W-:Y:S01]  /*6350*/  FMUL R8, R33.reuse, R12 ;  /* 0x0000000c21087220 */ /* 0x040fe20000400000 */
[----:B------:R-:W-:Y:S01]  /*6360*/  F2FP.TF32.F32.PACK_B R37, R37 ;  /* 0x00000025ff25723e */ /* 0x000fe200024050ff */
[C---:B------:R-:W-:Y:S01]  /*6370*/  FMUL R9, R33.reuse, R13 ;  /* 0x0000000d21097220 */ /* 0x040fe20000400000 */
[C---:B------:R-:W-:Y:S01]  /*6380*/  FMUL R12, R33.reuse, R16 ;  /* 0x00000010210c7220 */ /* 0x040fe20000400000 */
[----:B------:R-:W-:Y:S01]  /*6390*/  LOP3.LUT R16, R48, 0xffffe000, RZ, 0xc0, !PT ;  /* 0xffffe00030107812 */ /* 0x000fe200078ec0ff */
[C---:B------:R-:W-:Y:S01]  /*63a0*/  FMUL R7, R33.reuse, R7 ;  /* 0x0000000721077220 */ /* 0x040fe20000400000 */
[----:B------:R-:W-:Y:S01]  /*63b0*/  FMUL R13, R33, R17 ;  /* 0x00000011210d7220 */ /* 0x000fe20000400000 */
[----:B------:R-:W-:Y:S01]  /*63c0*/  LOP3.LUT R17, R49, 0xffffe000, RZ, 0xc0, !PT ;  /* 0xffffe00031117812 */ /* 0x000fe200078ec0ff */
[----:B------:R-:W-:Y:S01]  /*63d0*/  FFMA R38, R35, R0, R3 ;  /* 0x0000000023267223 */ /* 0x000fe20000000003 */
[----:B------:R-:W-:Y:S01]  /*63e0*/  LOP3.LUT R0, R50, 0xffffe000, RZ, 0xc0, !PT ;  /* 0xffffe00032007812 */ /* 0x000fe200078ec0ff */
[----:B------:R-:W-:Y:S01]  /*63f0*/  FMUL R6, R33, R10 ;  /* 0x0000000a21067220 */ /* 0x000fe20000400000 */
[----:B----4-:R-:W-:Y:S01]  /*6400*/  LOP3.LUT R3, R41, 0xffffe000, RZ, 0xc0, !PT ;  /* 0xffffe00029037812 */ /* 0x010fe200078ec0ff */
[----:B------:R-:W-:Y:S01]  /*6410*/  FFMA R39, R35, R2, R7 ;  /* 0x0000000223277223 */ /* 0x000fe20000000007 */
[----:B------:R-:W-:Y:S01]  /*6420*/  LOP3.LUT R2, R51, 0xffffe000, RZ, 0xc0, !PT ;  /* 0xffffe00033027812 */ /* 0x000fe200078ec0ff */
[C---:B------:R-:W-:Y:S01]  /*6430*/  FFMA R4, R35.reuse, R16, R4 ;  /* 0x0000001023047223 */ /* 0x040fe20000000004 */
[----:B------:R-:W-:Y:S01]  /*6440*/  LOP3.LUT R16, R42, 0xffffe000, RZ, 0xc0, !PT ;  /* 0xffffe0002a107812 */ /* 0x000fe200078ec0ff */
[C---:B------:R-:W-:Y:S01]  /*6450*/  FFMA R5, R35.reuse, R17, R5 ;  /* 0x0000001123057223 */ /* 0x040fe20000000005 */
[----:B------:R-:W-:Y:S01]  /*6460*/  F2FP.TF32.F32.PACK_B R38, R38 ;  /* 0x00000026ff26723e */ /* 0x000fe200024050ff */
[----:B------:R-:W-:Y:S01]  /*6470*/  FFMA R6, R35, R0, R6 ;  /* 0x0000000023067223 */ /* 0x000fe20000000006 */
[----:B------:R-:W-:Y:S01]  /*6480*/  LOP3.LUT R0, R40, 0xffffe000, RZ, 0xc0, !PT ;  /* 0xffffe00028007812 */ /* 0x000fe200078ec0ff */
[C---:B------:R-:W-:Y:S01]  /*6490*/  FMUL R11, R33.reuse, R11 ;  /* 0x0000000b210b7220 */ /* 0x040fe20000400000 */
[----:B------:R-:W-:Y:S01]  /*64a0*/  F2FP.TF32.F32.PACK_B R39, R39 ;  /* 0x00000027ff27723e */ /* 0x000fe200024050ff */
[----:B------:R-:W-:Y:S01]  /*64b0*/  FMUL R10, R33, R14 ;  /* 0x0000000e210a7220 */ /* 0x000fe20000400000 */
[----:B------:R-:W-:Y:S01]  /*64c0*/  F2FP.TF32.F32.PACK_B R4, R4 ;  /* 0x00000004ff04723e */ /* 0x000fe200024050ff */
[----:B------:R-:W-:Y:S01]  /*64d0*/  FFMA R7, R35, R2, R11 ;  /* 0x0000000223077223 */ /* 0x000fe2000000000b */
[----:B------:R-:W-:Y:S01]  /*64e0*/  LOP3.LUT R2, R43, 0xffffe000, RZ, 0xc0, !PT ;  /* 0xffffe0002b027812 */ /* 0x000fe200078ec0ff */
[----:B------:R-:W-:Y:S01]  /*64f0*/  FFMA R8, R35, R0, R8 ;  /* 0x0000000023087223 */ /* 0x000fe20000000008 */
[----:B------:R-:W-:Y:S01]  /*6500*/  LOP3.LUT R0, R44, 0xffffe000, RZ, 0xc0, !PT ;  /* 0xffffe0002c007812 */ /* 0x000fe200078ec0ff */
[----:B------:R1:W-:Y:S01]  /*6510*/  STSM.16.M88.4 [R82+0x400], R36 ;  /* 0x0004002452007844 */ /* 0x0003e20000000200 */
[----:B------:R-:W-:Y:S01]  /*6520*/  F2FP.TF32.F32.PACK_B R5, R5 ;  /* 0x00000005ff05723e */ /* 0x000fe200024050ff */
[----:B------:R-:W-:Y:S01]  /*6530*/  FMUL R15, R33, R15 ;  /* 0x0000000f210f7220 */ /* 0x000fe20000400000 */
[----:B------:R-:W-:Y:S01]  /*6540*/  F2FP.TF32.F32.PACK_B R6, R6 ;  /* 0x00000006ff06723e */ /* 0x000fe200024050ff */
[C---:B------:R-:W-:Y:S01]  /*6550*/  FFMA R9, R35.reuse, R3, R9 ;  /* 0x0000000323097223 */ /* 0x040fe20000000009 */
[C---:B------:R-:W-:Y:S01]  /*6560*/  FFMA R10, R35.reuse, R16, R10 ;  /* 0x00000010230a7223 */ /* 0x040fe2000000000a */
[----:B------:R-:W-:Y:S01]  /*6570*/  FFMA R11, R35, R2, R15 ;  /* 0x00000002230b7223 */ /* 0x000fe2000000000f */
[----:B------:R-:W-:Y:S01]  /*6580*/  LOP3.LUT R2, R45, 0xffffe000, RZ, 0xc0, !PT ;  /* 0xffffe0002d027812 */ /* 0x000fe200078ec0ff */
[----:B------:R-:W-:Y:S01]  /*6590*/  FFMA R12, R35, R0, R12 ;  /* 0x00000000230c7223 */ /* 0x000fe2000000000c */
[----:B------:R-:W-:Y:S01]  /*65a0*/  LOP3.LUT R3, R46, 0xffffe000, RZ, 0xc0, !PT ;  /* 0xffffe0002e037812 */ /* 0x000fe200078ec0ff */
[----:B------:R-:W-:Y:S01]  /*65b0*/  FMUL R14, R33, R18 ;  /* 0x00000012210e7220 */ /* 0x000fe20000400000 */
[----:B------:R-:W-:Y:S01]  /*65c0*/  LOP3.LUT R0, R47, 0xffffe000, RZ, 0xc0, !PT ;  /* 0xffffe0002f007812 */ /* 0x000fe200078ec0ff */
[----:B------:R-:W-:Y:S01]  /*65d0*/  FMUL R19, R33, R19 ;  /* 0x0000001321137220 */ /* 0x000fe20000400000 */
[----:B------:R-:W-:Y:S01]  /*65e0*/  F2FP.TF32.F32.PACK_B R7, R7 ;  /* 0x00000007ff07723e */ /* 0x000fe200024050ff */
[C---:B------:R-:W-:Y:S01]  /*65f0*/  FFMA R13, R35.reuse, R2, R13 ;  /* 0x00000002230d7223 */ /* 0x040fe2000000000d */
[C---:B------:R-:W-:Y:S01]  /*6600*/  FFMA R14, R35.reuse, R3, R14 ;  /* 0x00000003230e7223 */ /* 0x040fe2000000000e */
[----:B------:R-:W-:Y:S01]  /*6610*/  FFMA R15, R35, R0, R19 ;  /* 0x00000000230f7223 */ /* 0x000fe20000000013 */
[----:B------:R-:W-:Y:S01]  /*6620*/  F2FP.TF32.F32.PACK_B R8, R8 ;  /* 0x00000008ff08723e */ /* 0x000fe200024050ff */
[----:B------:R1:W-:Y:S01]  /*6630*/  STSM.16.M88.4 [R81+0x400], R4 ;  /* 0x0004000451007844 */ /* 0x0003e20000000200 */
[----:B------:R-:W-:Y:S02]  /*6640*/  F2FP.TF32.F32.PACK_B R9, R9 ;  /* 0x00000009ff09723e */ /* 0x000fe400024050ff */
[----:B------:R-:W-:Y:S02]  /*6650*/  F2FP.TF32.F32.PACK_B R10, R10 ;  /* 0x0000000aff0a723e */ /* 0x000fe400024050ff */
[----:B------:R-:W-:Y:S02]  /*6660*/  F2FP.TF32.F32.PACK_B R11, R11 ;  /* 0x0000000bff0b723e */ /* 0x000fe400024050ff */
[----:B------:R-:W-:Y:S02]  /*6670*/  F2FP.TF32.F32.PACK_B R12, R12 ;  /* 0x0000000cff0c723e */ /* 0x000fe400024050ff */
[----:B------:R-:W-:Y:S01]  /*6680*/  F2FP.TF32.F32.PACK_B R13, R13 ;  /* 0x0000000dff0d723e */ /* 0x000fe200024050ff */
[----:B------:R1:W-:Y:S01]  /*6690*/  STSM.16.M88.4 [R84], R8 ;  /* 0x0000000854007844 */ /* 0x0003e20000000200 */
[----:B------:R-:W-:Y:S02]  /*66a0*/  F2FP.TF32.F32.PACK_B R14, R14 ;  /* 0x0000000eff0e723e */ /* 0x000fe400024050ff */
[----:B------:R-:W-:Y:S05]  /*66b0*/  F2FP.TF32.F32.PACK_B R15, R15 ;  /* 0x0000000fff0f723e */ /* 0x000fea00024050ff */
[----:B------:R1:W-:Y:S01]  /*66c0*/  STSM.16.M88.4 [R85], R12 ;  /* 0x0000000c55007844 */ /* 0x0003e20000000200 */
[----:B------:R-:W-:Y:S01]  /*66d0*/  @!PT LDS RZ, [RZ] ;  /* 0x00000000fffff984 */ /* 0x000fe20000000800 */
[----:B------:R-:W-:Y:S01]  /*66e0*/  @!PT LDS RZ, [RZ] ;  /* 0x00000000fffff984 */ /* 0x000fe20000000800 */
[----:B------:R-:W-:Y:S01]  /*66f0*/  @!PT LDS RZ, [RZ] ;  /* 0x00000000fffff984 */ /* 0x000fe20000000800 */
[----:B------:R-:W-:Y:S01]  /*6700*/  @!PT LDS RZ, [RZ] ;  /* 0x00000000fffff984 */ /* 0x000fe20000000800 */
[----:B------:R2:W-:Y:S07]  /*6710*/  MEMBAR.ALL.CTA ;  /* 0x0000000000007992 */ /* 0x0005ee0000008000 */
[----:B--2---:R-:W2:Y:S02]  /*6720*/  FENCE.VIEW.ASYNC.S ;  /* 0x00000000000073c6 */ /* 0x004ea40000000000 */
[----:B--2---:R-:W-:Y:S06]  /*6730*/  BAR.SYNC.DEFER_BLOCKING 0x1, 0x80 ;  /* 0x0042000000007b1d */ /* 0x004fec0000010000 */
[----:B------:R-:W-:Y:S05]  /*6740*/  @P0 BRA `(.L_x_103) ;  /* 0x0000000000280947 */ /* 0x000fea0003800000 */
[----:B------:R-:W-:Y:S02]  /*6750*/  UIADD3 UR4, UPT, UPT, UR48, 0x400, URZ ;  /* 0x0000040030047890 */ /* 0x000fe4000fffe0ff */
[----:B------:R-:W-:Y:S01]  /*6760*/  UIADD3 UR6, UP0, UPT, UR52, 0x680, URZ ;  /* 0x0000068034067890 */ /* 0x000fe2000ff1e0ff */
[----:B------:R-:W-:Y:S03]  /*6770*/  UMOV UR43, UR36 ;  /* 0x00000024002b7c82 */ /* 0x000fe60008000000 */
[----:B------:R-:W-:Y:S01]  /*6780*/  MOV R70, UR4 ;  /* 0x0000000400467c02 */ /* 0x000fe20008000f00 */
[----:B------:R-:W-:Y:S03]  /*6790*/  UIADD3.X UR7, UPT, UPT, URZ, UR53, URZ, UP0, !UPT ;  /* 0x00000035ff077290 */ /* 0x000fe600087fe4ff */
[----:B------:R-:W-:Y:S11]  /*67a0*/  R2UR UR40, R70 ;  /* 0x00000000462872ca */ /* 0x000ff600000e0000 */
[----:B------:R-:W-:Y:S02]  /*67b0*/  @!UPT UIADD3 URZ, UPT, UPT, URZ, URZ, URZ ;  /* 0x000000fffffff290 */ /* 0x000fe4000fffe0ff */
[----:B------:R2:W-:Y:S01]  /*67c0*/  UTMASTG.3D [UR40], [UR6] ;  /* 0x00000028060073b5 */ /* 0x0005e20008010000 */
[----:B------:R0:W-:Y:S01]  /*67d0*/  UTMACMDFLUSH ;  /* 0x00000000000079b7 */ /* 0x0001e20000000000 */
[----:B--2---:R-:W-:Y:S04]  /*67e0*/  DEPBAR.LE SB0, 0x1 ;  /* 0x000080400000791a */ /* 0x004fe80000000000 */
.L_x_103:
[----:B------:R-:W-:Y:S05]  /*67f0*/  BSYNC.RECONVERGENT B0 ;  /* 0x0000000000007941 */ /* 0x000fea0003800200 */
.L_x_102:
[----:B------:R-:W-:Y:S01]  /*6800*/  BAR.SYNC.DEFER_BLOCKING 0x1, 0x80 ;  /* 0x0042000000007b1d */ /* 0x000fe20000010000 */
[----:B------:R-:W-:Y:S01]  /*6810*/  ISETP.NE.AND P1, PT, R80, RZ, PT ;  /* 0x000000ff5000720c */ /* 0x000fe20003f25270 */
[----:B------:R-:W-:Y:S01]  /*6820*/  UISETP.NE.AND UP0, UPT, UR49, URZ, UPT ;  /* 0x000000ff3100728c */ /* 0x000fe2000bf05270 */
[----:B------:R-:W-:Y:S11]  /*6830*/  LEA R2, R86, UR48, 0x3 ;  /* 0x0000003056027c11 */ /* 0x000ff6000f8e18ff */
[----:B------:R-:W-:Y:S01]  /*6840*/  @P1 SHF.L.U32 R3, RZ, 0x1f, RZ ;  /* 0x0000001fff031819 */ /* 0x000fe200000006ff */
[----:B------:R-:W-:Y:S06]  /*6850*/  BRA.U !UP0, `(.L_x_104) ;  /* 0x0000000108247547 */ /* 0x000fec000b800000 */
[----:B-1----:R-:W-:Y:S01]  /*6860*/  IMAD.U32 R4, RZ, RZ, UR51 ;  /* 0x00000033ff047e24 */ /* 0x002fe2000f8e00ff */
[----:B------:R-:W-:Y:S01]  /*6870*/  MOV R0, UR37 ;  /* 0x0000002500007c02 */ /* 0x000fe20008000f00 */
[----:B------:R-:W-:Y:S03]  /*6880*/  UIADD3 UR51, UPT, UPT, UR51, 0x1, URZ ;  /* 0x0000000133337890 */ /* 0x000fe6000fffe0ff */
[----:B------:R-:W-:Y:S01]  /*6890*/  @P1 LEA R4, R4, UR48, 0x3 ;  /* 0x0000003004041c11 */ /* 0x000fe2000f8e18ff */
[----:B------:R-:W-:Y:S04]  /*68a0*/  UISETP.NE.AND UP0, UPT, UR51, 0x4, UPT ;  /* 0x000000043300788c */ /* 0x000fe8000bf05270 */
[----:B------:R-:W-:Y:S01]  /*68b0*/  @P1 VIADD R4, R4, 0x60 ;  /* 0x0000006004041836 */ /* 0x000fe20000000000 */
[----:B------:R-:W-:Y:S04]  /*68c0*/  USEL UR51, UR51, URZ, UP0 ;  /* 0x000000ff33337287 */ /* 0x000fe80008000000 */
[----:B------:R-:W-:Y:S04]  /*68d0*/  @P1 PRMT R0, R0, 0x654, R4 ;  /* 0x0000065400001816 */ /* 0x000fe80000000004 */
[----:B------:R2:W-:Y:S04]  /*68e0*/  @P1 SYNCS.ARRIVE.TRANS64.RED.A1T0 RZ, [R0+URZ], RZ ;  /* 0x000000ff00ff19a7 */ /* 0x0005e800081004ff */
.L_x_104:
[----:B------:R-:W3:Y:S01]  /*68f0*/  @P1 SYNCS.PHASECHK.TRANS64.TRYWAIT P0, [R2+URZ+0x40], R3 ;  /* 0x00004003020015a7 */ /* 0x000ee200080011ff */
[----:B------:R-:W-:Y:S01]  /*6900*/  BSSY B1, `(.L_x_105) ;  /* 0x0000017000017945 */ /* 0x000fe20003800000 */
[----:B---3--:R-:W-:Y:S03]  /*6910*/  @P1 SEL R88, RZ, 0x1, !P0 ;  /* 0x00000001ff581807 */ /* 0x008fe60004000000 */
[----:B------:R-:W-:Y:S05]  /*6920*/  @!P1 BRA `(.L_x_106) ;  /* 0x0000000000509947 */ /* 0x000fea0003800000 */
[----:B------:R-:W-:Y:S01]  /*6930*/  ISETP.NE.AND P1, PT, R89, RZ, PT ;  /* 0x000000ff5900720c */ /* 0x000fe20003f25270 */
[----:B------:R-:W-:Y:S01]  /*6940*/  BSSY B0, `(.L_x_107) ;  /* 0x000000a000007945 */ /* 0x000fe20003800000 */
[----:B------:R-:W-:Y:S11]  /*6950*/  ISETP.NE.AND P0, PT, R88, RZ, PT ;  /* 0x000000ff5800720c */ /* 0x000ff60003f05270 */
[----:B-1----:R-:W-:Y:S04]  /*6960*/  @P1 IMAD R5, R86, 0x2000, R87 ;  /* 0x0000200056051824 */ /* 0x002fe800078e0257 */
[----:B------:R-:W-:Y:S05]  /*6970*/  @P1 VIADD R4, R5, UR48 ;  /* 0x0000003005041c36 */ /* 0x000fea0008000000 */
[----:B------:R-:W-:Y:S01]  /*6980*/  @P1 IADD3 R3, PT, PT, R90, R4, RZ ;  /* 0x000000045a031210 */ /* 0x000fe20007ffe0ff */
[----:B------:R-:W-:Y:S01]  /*6990*/  @P1 IMAD.IADD R4, R74, 0x1, R4 ;  /* 0x000000014a041824 */ /* 0x000fe200078e0204 */
[----:B------:R-:W-:Y:S06]  /*69a0*/  @P0 BRA `(.L_x_108) ;  /* 0x00000000000c0947 */ /* 0x000fec0003800000 */
[----:B--2---:R-:W-:Y:S04]  /*69b0*/  SHF.L.U32 R0, RZ, 0x1f, RZ ;  /* 0x0000001fff007819 */ /* 0x004fe800000006ff */
[----:B------:R-:W1:Y:S02]  /*69c0*/  SYNCS.PHASECHK.TRANS64.TRYWAIT P0, [R2+URZ+0x40], R0 ;  /* 0x00004000020075a7 */ /* 0x000e6400080011ff */
[----:B-1----:R-:W-:Y:S05]  /*69d0*/  @!P0 BRA `(.L_x_109) ;  /* 0x0000005000508947 */ /* 0x002fea0003800000 */
.L_x_108:
[----:B------:R-:W-:Y:S05]  /*69e0*/  BSYNC B0 ;  /* 0x0000000000007941 */ /* 0x000fea0003800000 */
.L_x_107:
[----:B------:R-:W-:Y:S02]  /*69f0*/  ISETP.NE.AND P0, PT, R89, RZ, PT ;  /* 0x000000ff5900720c */ /* 0x000fe40003f05270 */
[----:B------:R-:W-:Y:S11]  /*6a00*/  IADD3 R86, PT, PT, R86, 0x1, RZ ;  /* 0x0000000156567810 */ /* 0x000ff60007ffe0ff */
[----:B-12---:R-:W-:Y:S01]  /*6a10*/  @P0 IMAD.IADD R0, R74, 0x1, R3 ;  /* 0x000000014a000824 */ /* 0x006fe200078e0203 */
[----:B------:R-:W-:Y:S05]  /*6a20*/  @P0 WARPSYNC.ALL ;  /* 0x0000000000000948 */ /* 0x000fea0003800000 */
[----:B------:R3:W4:Y:S04]  /*6a30*/  @P0 LDSM.16.M88.4 R52, [R5+UR48+0x400] ;  /* 0x000400300534083b */ /* 0x0007280008000200 */
[----:B------:R3:W1:Y:S04]  /*6a40*/  @P0 LDSM.16.M88.4 R48, [R4+0x400] ;  /* 0x000400000430083b */ /* 0x0006680000000200 */
[----:B------:R3:W2:Y:S04]  /*6a50*/  @P0 LDSM.16.M88.4 R40, [R3+0x400] ;  /* 0x000400000328083b */ /* 0x0006a80000000200 */
[----:B------:R3:W1:Y:S02]  /*6a60*/  @P0 LDSM.16.M88.4 R44, [R0+0x400] ;  /* 0x00040000002c083b */ /* 0x0006640000000200 */
.L_x_106:
[----:B------:R-:W-:Y:S05]  /*6a70*/  BSYNC B1 ;  /* 0x0000000000017941 */ /* 0x000fea0003800000 */
.L_x_105:
[----:B--23--:R-:W-:Y:S05]  /*6a80*/  VIADD R0, R34, 0x20 ;  /* 0x0000002022007836 */ /* 0x00cfea0000000000 */
[----:B------:R-:W-:Y:S04]  /*6a90*/  SHF.R.U32.HI R0, RZ, 0x15, R0 ;  /* 0x00000015ff007819 */ /* 0x000fe80000011600 */
[----:B------:R-:W-:Y:S11]  /*6aa0*/  LOP3.LUT P0, RZ, R0, 0x3, R69, 0x48, !PT ;  /* 0x0000000300ff7812 */ /* 0x000ff60007804845 */
[----:B------:R-:W-:Y:S02]  /*6ab0*/  @!UPT UIADD3 URZ, UPT, UPT, URZ, URZ, URZ ;  /* 0x000000fffffff290 */ /* 0x000fe4000fffe0ff */
[----:B------:R-:W-:Y:S05]  /*6ac0*/  @!P0 BRA `(.L_x_110) ;  /* 0x0000000000408947 */ /* 0x000fea0003800000 */
[----:B------:R-:W2:Y:S01]  /*6ad0*/  LDCU.64 UR8, c[0x4][0x70] ;  /* 0x01000e00ff0877ac */ /* 0x000ea20008000a00 */
[----:B------:R-:W-:Y:S01]  /*6ae0*/  MOV R3, 0x0 ;  /* 0x0000000000037802 */ /* 0x000fe20000000f00 */
[----:B-1----:R-:W-:Y:S02]  /*6af0*/  HFMA2 R12, -RZ, RZ, 0, 5.9604644775390625e-08 ;  /* 0x00000001ff0c7431 */ /* 0x002fe400000001ff */
[----:B------:R-:W-:Y:S02]  /*6b00*/  IMAD.MOV.U32 R8, RZ, RZ, 0x192 ;  /* 0x00000192ff087424 */ /* 0x000fe400078e00ff */
[----:B------:R-:W-:Y:S01]  /*6b10*/  IMAD.MOV.U32 R13, RZ, RZ, RZ ;  /* 0x000000ffff0d7224 */ /* 0x000fe200078e00ff */
[----:B------:R-:W1:Y:S01]  /*6b20*/  LDCU.64 UR6, c[0x4][0x78] ;  /* 0x01000f00ff0677ac */ /* 0x000e620008000a00 */
[----:B------:R-:W3:Y:S01]  /*6b30*/  LDC.64 R2, c[0x4][R3] ;  /* 0x0100000003027b82 */ /* 0x000ee20000000a00 */
[----:B------:R-:W5:Y:S01]  /*6b40*/  LDCU.64 UR4, c[0x4][0x10] ;  /* 0x01000200ff0477ac */ /* 0x000f620008000a00 */
[----:B--2---:R-:W-:Y:S01]  /*6b50*/  MOV R5, UR9 ;  /* 0x0000000900057c02 */ /* 0x004fe20008000f00 */
[----:B------:R-:W-:Y:S01]  /*6b60*/  IMAD.U32 R4, RZ, RZ, UR8 ;  /* 0x00000008ff047e24 */ /* 0x000fe2000f8e00ff */
[----:B-1----:R-:W-:Y:S01]  /*6b70*/  MOV R7, UR7 ;  /* 0x0000000700077c02 */ /* 0x002fe20008000f00 */
[----:B------:R-:W-:Y:S01]  /*6b80*/  IMAD.U32 R6, RZ, RZ, UR6 ;  /* 0x00000006ff067e24 */ /* 0x000fe2000f8e00ff */
[----:B-----5:R-:W-:Y:S01]  /*6b90*/  MOV R11, UR5 ;  /* 0x00000005000b7c02 */ /* 0x020fe20008000f00 */
[----:B------:R-:W-:Y:S02]  /*6ba0*/  IMAD.U32 R10, RZ, RZ, UR4 ;  /* 0x00000004ff0a7e24 */ /* 0x000fe4000f8e00ff */
[----:B------:R-:W-:Y:S07]  /*6bb0*/  LEPC R20, `(.L_x_110) ;  /* 0x000000001014794e */ /* 0x000fee0000000000 */
[----:B---34-:R-:W-:Y:S05]  /*6bc0*/  CALL.ABS.NOINC R2 ;  /* 0x0000000002007343 */ /* 0x018fea0003c00000 */
.L_x_110:
[----:B------:R-:W-:Y:S01]  /*6bd0*/  ISETP.NE.AND P6, PT, R80, RZ, PT ;  /* 0x000000ff5000720c */ /* 0x000fe20003fc5270 */
[----:B------:R-:W-:Y:S05]  /*6be0*/  WARPSYNC.ALL ;  /* 0x0000000000007948 */ /* 0x000fea0003800000 */
[----:B------:R-:W-:Y:S01]  /*6bf0*/  R2UR UR4, R34 ;  /* 0x00000000220472ca */ /* 0x000fe200000e0000 */
[----:B------:R-:W-:Y:S01]  /*6c00*/  IMAD.U32 R0, RZ, RZ, UR51 ;  /* 0x00000033ff007e24 */ /* 0x000fe2000f8e00ff */
[----:B----4-:R-:W-:Y:S01]  /*6c10*/  LOP3.LUT R20, R52, 0xffffe000, RZ, 0xc0, !PT ;  /* 0xffffe00034147812 */ /* 0x010fe200078ec0ff */
[----:B------:R-:W-:Y:S01]  /*6c20*/  IMAD.U32 R21, RZ, RZ, UR37 ;  /* 0x00000025ff157e24 */ /* 0x000fe2000f8e00ff */
[----:B------:R-:W-:Y:S01]  /*6c30*/  ISETP.NE.AND P0, PT, R76, RZ, PT ;  /* 0x000000ff4c00720c */ /* 0x000fe20003f05270 */
[----:B------:R-:W-:Y:S02]  /*6c40*/  BSSY.RECONVERGENT B0, `(.L_x_111) ;  /* 0x000005b000007945 */ /* 0x000fe40003800200 */
[----:B------:R-:W-:Y:S05]  /*6c50*/  @P6 LEA R0, R0, UR48, 0x3 ;  /* 0x0000003000006c11 */ /* 0x000fea000f8e18ff */
[----:B------:R-:W-:Y:S01]  /*6c60*/  @P6 VIADD R0, R0, 0x60 ;  /* 0x0000006000006836 */ /* 0x000fe20000000000 */
[----:B-1----:R-:W1:Y:S04]  /*6c70*/  LDTM.16dp128bit.x8 R4, tmem[UR4+0x20] ;  /* 0x00002004000479ee */ /* 0x002e680008180000 */
[----:B------:R-:W-:Y:S01]  /*6c80*/  @P6 PRMT R21, R21, 0x654, R0 ;  /* 0x0000065415156816 */ /* 0x000fe20000000000 */
[C---:B-1----:R-:W-:Y:S01]  /*6c90*/  FMUL R0, R33.reuse, R4 ;  /* 0x0000000421007220 */ /* 0x042fe20000400000 */
[C---:B------:R-:W-:Y:S01]  /*6ca0*/  FMUL R4, R33.reuse, R8 ;  /* 0x0000000821047220 */ /* 0x040fe20000400000 */
[C---:B------:R-:W-:Y:S01]  /*6cb0*/  FMUL R8, R33.reuse, R12 ;  /* 0x0000000c21087220 */ /* 0x040fe20000400000 */
[----:B------:R-:W-:Y:S01]  /*6cc0*/  FMUL R12, R33, R16 ;  /* 0x00000010210c7220 */ /* 0x000fe20000400000 */
[----:B------:R-:W-:Y:S01]  /*6cd0*/  LOP3.LUT R16, R53, 0xffffe000, RZ, 0xc0, !PT ;  /* 0xffffe00035107812 */ /* 0x000fe200078ec0ff */
[C---:B------:R-:W-:Y:S01]  /*6ce0*/  FMUL R2, R33.reuse, R5 ;  /* 0x0000000521027220 */ /* 0x040fe20000400000 */
[C---:B------:R-:W-:Y:S01]  /*6cf0*/  FMUL R3, R33.reuse, R6 ;  /* 0x0000000621037220 */ /* 0x040fe20000400000 */
[----:B------:R-:W-:Y:S01]  /*6d00*/  FMUL R5, R33, R9 ;  /* 0x0000000921057220 */ /* 0x000fe20000400000 */
[----:B------:R-:W-:Y:S01]  /*6d10*/  FFMA R36, R35, R20, R0 ;  /* 0x0000001423247223 */ /* 0x000fe20000000000 */
[----:B------:R-:W-:Y:S01]  /*6d20*/  LOP3.LUT R0, R54, 0xffffe000, RZ, 0xc0, !PT ;  /* 0xffffe00036007812 */ /* 0x000fe200078ec0ff */
[C---:B------:R-:W-:Y:S01]  /*6d30*/  FMUL R6, R33.reuse, R10 ;  /* 0x0000000a21067220 */ /* 0x040fe20000400000 */
[C---:B------:R-:W-:Y:S01]  /*6d40*/  FMUL R9, R33.reuse, R13 ;  /* 0x0000000d21097220 */ /* 0x040fe20000400000 */
[C---:B------:R-:W-:Y:S01]  /*6d50*/  FMUL R10, R33.reuse, R14 ;  /* 0x0000000e210a7220 */ /* 0x040fe20000400000 */
[----:B------:R-:W-:Y:S01]  /*6d60*/  F2FP.TF32.F32.PACK_B R36, R36 ;  /* 0x00000024ff24723e */ /* 0x000fe200024050ff */
[----:B------:R-:W-:Y:S01]  /*6d70*/  FMUL R13, R33, R17 ;  /* 0x00000011210d7220 */ /* 0x000fe20000400000 */
[----:B------:R-:W-:Y:S01]  /*6d80*/  LOP3.LUT R17, R55, 0xffffe000, RZ, 0xc0, !PT ;  /* 0xffffe00037117812 */ /* 0x000fe200078ec0ff */
[----:B------:R-:W-:Y:S01]  /*6d90*/  FMUL R14, R33, R18 ;  /* 0x00000012210e7220 */ /* 0x000fe20000400000 */
[----:B------:R-:W-:Y:S01]  /*6da0*/  LOP3.LUT R18, R48, 0xffffe000, RZ, 0xc0, !PT ;  /* 0xffffe00030127812 */ /* 0x000fe200078ec0ff */
[----:B------:R-:W-:Y:S01]  /*6db0*/  FFMA R37, R35, R16, R2 ;  /* 0x0000001023257223 */ /* 0x000fe20000000002 */
[----:B------:R-:W-:Y:S01]  /*6dc0*/  LOP3.LUT R2, R49, 0xffffe000, RZ, 0xc0, !PT ;  /* 0xffffe00031027812 */ /* 0x000fe200078ec0ff */
[----:B------:R-:W-:Y:S01]  /*6dd0*/  FMUL R7, R33, R7 ;  /* 0x0000000721077220 */ /* 0x000fe20000400000 */
[----:B------:R-:W-:Y:S01]  /*6de0*/  LOP3.LUT R16, R41, 0xffffe000, RZ, 0xc0, !PT ;  /* 0xffffe00029107812 */ /* 0x000fe200078ec0ff */
[C---:B------:R-:W-:Y:S01]  /*6df0*/  FFMA R38, R35.reuse, R0, R3 ;  /* 0x0000000023267223 */ /* 0x040fe20000000003 */
[----:B------:R-:W-:Y:S01]  /*6e00*/  LOP3.LUT R0, R50, 0xffffe000, RZ, 0xc0, !PT ;  /* 0xffffe00032007812 */ /* 0x000fe200078ec0ff */
[C---:B------:R-:W-:Y:S01]  /*6e10*/  FFMA R39, R35.reuse, R17, R7 ;  /* 0x0000001123277223 */ /* 0x040fe20000000007 */
[----:B------:R-:W-:Y:S01]  /*6e20*/  LOP3.LUT R3, R40, 0xffffe000, RZ, 0xc0, !PT ;  /* 0xffffe00028037812 */ /* 0x000fe200078ec0ff */
[C---:B------:R-:W-:Y:S01]  /*6e30*/  FFMA R4, R35.reuse, R18, R4 ;  /* 0x0000001223047223 */ /* 0x040fe20000000004 */
[----:B------:R-:W-:Y:S01]  /*6e40*/  F2FP.TF32.F32.PACK_B R37, R37 ;  /* 0x00000025ff25723e */ /* 0x000fe200024050ff */
[----:B------:R-:W-:Y:S01]  /*6e50*/  FFMA R5, R35, R2, R5 ;  /* 0x0000000223057223 */ /* 0x000fe20000000005 */
[----:B------:R-:W-:Y:S01]  /*6e60*/  LOP3.LUT R2, R51, 0xffffe000, RZ, 0xc0, !PT ;  /* 0xffffe00033027812 */ /* 0x000fe200078ec0ff */
[----:B------:R-:W-:Y:S01]  /*6e70*/  FMUL R11, R33, R11 ;  /* 0x0000000b210b7220 */ /* 0x000fe20000400000 */
[----:B------:R-:W-:Y:S01]  /*6e80*/  F2FP.TF32.F32.PACK_B R38, R38 ;  /* 0x00000026ff26723e */ /* 0x000fe200024050ff */
[C---:B------:R-:W-:Y:S01]  /*6e90*/  FFMA R6, R35.reuse, R0, R6 ;  /* 0x0000000023067223 */ /* 0x040fe20000000006 */
[----:B------:R-:W-:Y:S01]  /*6ea0*/  LOP3.LUT R0, R42, 0xffffe000, RZ, 0xc0, !PT ;  /* 0xffffe0002a007812 */ /* 0x000fe200078ec0ff */
[----:B------:R-:W-:Y:S01]  /*6eb0*/  FFMA R7, R35, R2, R11 ;  /* 0x0000000223077223 */ /* 0x000fe2000000000b */
[----:B------:R-:W-:Y:S01]  /*6ec0*/  LOP3.LUT R2, R43, 0xffffe000, RZ, 0xc0, !PT ;  /* 0xffffe0002b027812 */ /* 0x000fe200078ec0ff */
[----:B------:R-:W-:Y:S01]  /*6ed0*/  FFMA R8, R35, R3, R8 ;  /* 0x0000000323087223 */ /* 0x000fe20000000008 */
[----:B------:R-:W-:Y:S01]  /*6ee0*/  LOP3.LUT R3, R45, 0xffffe000, RZ, 0xc0, !PT ;  /* 0xffffe0002d037812 */ /* 0x000fe200078ec0ff */
[----:B------:R-:W-:Y:S01]  /*6ef0*/  FFMA R9, R35, R16, R9 ;  /* 0x0000001023097223 */ /* 0x000fe20000000009 */
[----:B------:R-:W-:Y:S01]  /*6f00*/  F2FP.TF32.F32.PACK_B R39, R39 ;  /* 0x00000027ff27723e */ /* 0x000fe200024050ff */
[----:B------:R-:W-:Y:S01]  /*6f10*/  FMUL R15, R33, R15 ;  /* 0x0000000f210f7220 */ /* 0x000fe20000400000 */
[----:B------:R-:W-:Y:S01]  /*6f20*/  LOP3.LUT R16, R46, 0xffffe000, RZ, 0xc0, !PT ;  /* 0xffffe0002e107812 */ /* 0x000fe200078ec0ff */
[C---:B------:R-:W-:Y:S01]  /*6f30*/  FFMA R10, R35.reuse, R0, R10 ;  /* 0x00000000230a7223 */ /* 0x040fe2000000000a */
        /* <DEDUP_REMOVED lines=8> */
[----:B------:R-:W-:Y:S01]  /*6fc0*/  F2FP.TF32.F32.PACK_B R6, R6 ;  /* 0x00000006ff06723e */ /* 0x000fe200024050ff */
[C---:B------:R-:W-:Y:S01]  /*6fd0*/  FFMA R13, R35.reuse, R3, R13 ;  /* 0x00000003230d7223 */ /* 0x040fe2000000000d */
[----:B------:R-:W-:Y:S01]  /*6fe0*/  F2FP.TF32.F32.PACK_B R7, R7 ;  /* 0x00000007ff07723e */ /* 0x000fe200024050ff */
[C---:B------:R-:W-:Y:S01]  /*6ff0*/  FFMA R14, R35.reuse, R16, R14 ;  /* 0x00000010230e7223 */ /* 0x040fe2000000000e */
[----:B------:R-:W-:Y:S01]  /*7000*/  FFMA R15, R35, R2, R19 ;  /* 0x00000002230f7223 */ /* 0x000fe20000000013 */
[----:B------:R-:W-:Y:S02]  /*7010*/  F2FP.TF32.F32.PACK_B R8, R8 ;  /* 0x00000008ff08723e */ /* 0x000fe400024050ff */
[----:B------:R1:W-:Y:S01]  /*7020*/  STSM.16.M88.4 [R81+0x2400], R4 ;  /* 0x0024000451007844 */ /* 0x0003e20000000200 */
[----:B------:R-:W-:Y:S02]  /*7030*/  F2FP.TF32.F32.PACK_B R9, R9 ;  /* 0x00000009ff09723e */ /* 0x000fe400024050ff */
[----:B------:R-:W-:Y:S02]  /*7040*/  F2FP.TF32.F32.PACK_B R10, R10 ;  /* 0x0000000aff0a723e */ /* 0x000fe400024050ff */
[----:B------:R-:W-:Y:S02]  /*7050*/  F2FP.TF32.F32.PACK_B R11, R11 ;  /* 0x0000000bff0b723e */ /* 0x000fe400024050ff */
[----:B------:R-:W-:Y:S02]  /*7060*/  F2FP.TF32.F32.PACK_B R12, R12 ;  /* 0x0000000cff0c723e */ /* 0x000fe400024050ff */
[----:B------:R-:W-:Y:S01]  /*7070*/  F2FP.TF32.F32.PACK_B R13, R13 ;  /* 0x0000000dff0d723e */ /* 0x000fe200024050ff */
[----:B------:R1:W-:Y:S01]  /*7080*/  STSM.16.M88.4 [R84+0x2000], R8 ;  /* 0x0020000854007844 */ /* 0x0003e20000000200 */
[----:B------:R-:W-:Y:S02]  /*7090*/  F2FP.TF32.F32.PACK_B R14, R14 ;  /* 0x0000000eff0e723e */ /* 0x000fe400024050ff */
[----:B------:R-:W-:Y:S02]  /*70a0*/  F2FP.TF32.F32.PACK_B R15, R15 ;  /* 0x0000000fff0f723e */ /* 0x000fe400024050ff */
[----:B------:R-:W-:Y:S02]  /*70b0*/  LEA R0, R86, UR48, 0x3 ;  /* 0x0000003056007c11 */ /* 0x000fe4000f8e18ff */
[----:B------:R-:W-:Y:S01]  /*70c0*/  @P6 SHF.L.U32 R2, RZ, 0x1f, RZ ;  /* 0x0000001fff026819 */ /* 0x000fe200000006ff */
[----:B------:R1:W-:Y:S01]  /*70d0*/  STSM.16.M88.4 [R85+0x2000], R12 ;  /* 0x0020000c55007844 */ /* 0x0003e20000000200 */
        /* <DEDUP_REMOVED lines=8> */
[----:B------:R-:W-:Y:S02]  /*7160*/  UIADD3 UR8, UP0, UPT, UR52, 0x680, URZ ;  /* 0x0000068034087890 */ /* 0x000fe4000ff1e0ff */
[----:B------:R-:W-:Y:S02]  /*7170*/  UIADD3 UR5, UPT, UPT, UR41, 0x20, URZ ;  /* 0x0000002029057890 */ /* 0x000fe4000fffe0ff */
[----:B------:R-:W-:Y:S02]  /*7180*/  UIADD3 UR4, UPT, UPT, UR48, 0x2400, URZ ;  /* 0x0000240030047890 */ /* 0x000fe4000fffe0ff */
[----:B------:R-:W-:Y:S01]  /*7190*/  UIADD3.X UR9, UPT, UPT, URZ, UR53, URZ, UP0, !UPT ;  /* 0x00000035ff097290 */ /* 0x000fe200087fe4ff */
[----:B------:R-:W-:Y:S01]  /*71a0*/  UMOV UR6, UR42 ;  /* 0x0000002a00067c82 */ /* 0x000fe20008000000 */
[----:B------:R-:W-:Y:S07]  /*71b0*/  UMOV UR7, UR36 ;  /* 0x0000002400077c82 */ /* 0x000fee0008000000 */
[----:B------:R2:W-:Y:S01]  /*71c0*/  UTMASTG.3D [UR4], [UR8] ;  /* 0x00000004080073b5 */ /* 0x0005e20008010000 */
[----:B------:R0:W-:Y:S01]  /*71d0*/  UTMACMDFLUSH ;  /* 0x00000000000079b7 */ /* 0x0001e20000000000 */
[----:B--2---:R-:W-:Y:S04]  /*71e0*/  DEPBAR.LE SB0, 0x1 ;  /* 0x000080400000791a */ /* 0x004fe80000000000 */
.L_x_112:
[----:B------:R-:W-:Y:S05]  /*71f0*/  BSYNC.RECONVERGENT B0 ;  /* 0x0000000000007941 */ /* 0x000fea0003800200 */
.L_x_111:
[----:B------:R-:W-:Y:S01]  /*7200*/  BAR.SYNC.DEFER_BLOCKING 0x1, 0x80 ;  /* 0x0042000000007b1d */ /* 0x000fe20000010000 */
[----:B------:R-:W-:Y:S04]  /*7210*/  UIADD3 UR40, UPT, UPT, UR51, 0x1, URZ ;  /* 0x0000000133287890 */ /* 0x000fe8000fffe0ff */
[----:B------:R-:W-:Y:S04]  /*7220*/  UISETP.NE.AND UP0, UPT, UR40, 0x4, UPT ;  /* 0x000000042800788c */ /* 0x000fe8000bf05270 */
[----:B------:R-:W-:Y:S01]  /*7230*/  USEL UR40, UR40, URZ, UP0 ;  /* 0x000000ff28287287 */ /* 0x000fe20008000000 */
[----:B------:R2:W-:Y:S01]  /*7240*/  @P6 SYNCS.ARRIVE.TRANS64.RED.A1T0 RZ, [R21+URZ], RZ ;  /* 0x000000ff15ff69a7 */ /* 0x0005e200081004ff */
[----:B------:R-:W-:Y:S01]  /*7250*/  BSSY B1, `(.L_x_113) ;  /* 0x0000018000017945 */ /* 0x000fe20003800000 */
[----:B------:R-:W3:Y:S02]  /*7260*/  @P6 SYNCS.PHASECHK.TRANS64.TRYWAIT P0, [R0+URZ+0x40], R2 ;  /* 0x00004002000065a7 */ /* 0x000ee400080011ff */
[----:B---3--:R-:W-:Y:S01]  /*7270*/  @P6 SEL R88, RZ, 0x1, !P0 ;  /* 0x00000001ff586807 */ /* 0x008fe20004000000 */
[----:B--2---:R-:W-:Y:S06]  /*7280*/  @!P6 BRA `(.L_x_114) ;  /* 0x000000000050e947 */ /* 0x004fec0003800000 */
        /* <DEDUP_REMOVED lines=8> */
[----:B------:R-:W-:Y:S04]  /*7310*/  SHF.L.U32 R5, RZ, 0x1f, RZ ;  /* 0x0000001fff057819 */ /* 0x000fe800000006ff */
[----:B------:R-:W1:Y:S02]  /*7320*/  SYNCS.PHASECHK.TRANS64.TRYWAIT P0, [R0+URZ+0x40], R5 ;  /* 0x00004005000075a7 */ /* 0x000e6400080011ff */
[----:B-1----:R-:W-:Y:S05]  /*7330*/  @!P0 BRA `(.L_x_117) ;  /* 0x00000048000c8947 */ /* 0x002fea0003800000 */
.L_x_116:
[----:B------:R-:W-:Y:S05]  /*7340*/  BSYNC B0 ;  /* 0x0000000000007941 */ /* 0x000fea0003800000 */
.L_x_115:
[----:B------:R-:W-:Y:S02]  /*7350*/  ISETP.NE.AND P0, PT, R89, RZ, PT ;  /* 0x000000ff5900720c */ /* 0x000fe40003f05270 */
[----:B------:R-:W-:Y:S11]  /*7360*/  IADD3 R86, PT, PT, R86, 0x1, RZ ;  /* 0x0000000156567810 */ /* 0x000ff60007ffe0ff */
[----:B-1----:R-:W-:Y:S01]  /*7370*/  @P0 IMAD.IADD R0, R74, 0x1, R2 ;  /* 0x000000014a000824 */ /* 0x002fe200078e0202 */
[----:B------:R-:W-:Y:S05]  /*7380*/  @P0 WARPSYNC.ALL ;  /* 0x0000000000000948 */ /* 0x000fea0003800000 */
[----:B------:R2:W3:Y:S04]  /*7390*/  @P0 LDSM.16.M88.4 R52, [R4+UR48+0x400] ;  /* 0x000400300434083b */ /* 0x0004e80008000200 */
[----:B------:R2:W4:Y:S04]  /*73a0*/  @P0 LDSM.16.M88.4 R48, [R3+0x400] ;  /* 0x000400000330083b */ /* 0x0005280000000200 */
[----:B------:R2:W1:Y:S04]  /*73b0*/  @P0 LDSM.16.M88.4 R40, [R2+0x400] ;  /* 0x000400000228083b */ /* 0x0004680000000200 */
[----:B------:R2:W1:Y:S02]  /*73c0*/  @P0 LDSM.16.M88.4 R44, [R0+0x400] ;  /* 0x00040000002c083b */ /* 0x0004640000000200 */
.L_x_114:
[----:B------:R-:W-:Y:S05]  /*73d0*/  BSYNC B1 ;  /* 0x0000000000017941 */ /* 0x000fea0003800000 */
.L_x_113:
[----:B--2---:R-:W-:Y:S05]  /*73e0*/  VIADD R0, R34, 0x40 ;  /* 0x0000004022007836 */ /* 0x004fea0000000000 */
        /* <DEDUP_REMOVED lines=20> */
.L_x_118:
[----:B------:R-:W-:Y:S01]  /*7530*/  ISETP.NE.AND P6, PT, R80, RZ, PT ;  /* 0x000000ff5000720c */ /* 0x000fe20003fc5270 */
[----:B------:R-:W-:Y:S05]  /*7540*/  WARPSYNC.ALL ;  /* 0x0000000000007948 */ /* 0x000fea0003800000 */
[----:B------:R-:W-:Y:S01]  /*7550*/  R2UR UR4, R34 ;  /* 0x00000000220472ca */ /* 0x000fe200000e0000 */
[----:B------:R-:W-:Y:S01]  /*7560*/  IMAD.U32 R0, RZ, RZ, UR40 ;  /* 0x00000028ff007e24 */ /* 0x000fe2000f8e00ff */
[----:B---3--:R-:W-:Y:S01]  /*7570*/  LOP3.LUT R20, R52, 0xffffe000, RZ, 0xc0, !PT ;  /* 0xffffe00034147812 */ /* 0x008fe200078ec0ff */
        /* <DEDUP_REMOVED lines=24> */
[----:B----4-:R-:W-:Y:S01]  /*7700*/  LOP3.LUT R18, R48, 0xffffe000, RZ, 0xc0, !PT ;  /* 0xffffe00030127812 */ /* 0x010fe200078ec0ff */
        /* <DEDUP_REMOVED lines=68> */
.L_x_120:
[----:B------:R-:W-:Y:S05]  /*7b50*/  BSYNC.RECONVERGENT B0 ;  /* 0x0000000000007941 */ /* 0x000fea0003800200 */
.L_x_119:
[----:B------:R-:W-:Y:S01]  /*7b60*/  BAR.SYNC.DEFER_BLOCKING 0x1, 0x80 ;  /* 0x0042000000007b1d */ /* 0x000fe20000010000 */
[----:B------:R-:W-:Y:S01]  /*7b70*/  UIADD3 UR43, UPT, UPT, UR40, 0x1, URZ ;  /* 0x00000001282b7890 */ /* 0x000fe2000fffe0ff */
[----:B------:R-:W-:Y:S03]  /*7b80*/  HFMA2 R91, -RZ, RZ, 0, 0 ;  /* 0x00000000ff5b7431 */ /* 0x000fe600000001ff */
        /* <DEDUP_REMOVED lines=18> */
.L_x_124:
[----:B------:R-:W-:Y:S05]  /*7cb0*/  BSYNC B0 ;  /* 0x0000000000007941 */ /* 0x000fea0003800000 */
.L_x_123:
[----:B------:R-:W-:Y:S01]  /*7cc0*/  ISETP.NE.AND P0, PT, R89, RZ, PT ;  /* 0x000000ff5900720c */ /* 0x000fe20003f05270 */
[----:B------:R-:W-:Y:S11]  /*7cd0*/  VIADD R86, R86, 0x1 ;  /* 0x0000000156567836 */ /* 0x000ff60000000000 */
[----:B------:R-:W-:Y:S01]  /*7ce0*/  @!UPT UIADD3 URZ, UPT, UPT, URZ, URZ, URZ ;  /* 0x000000fffffff290 */ /* 0x000fe2000fffe0ff */
[----:B-1----:R-:W-:Y:S01]  /*7cf0*/  @P0 IMAD.IADD R0, R74, 0x1, R2 ;  /* 0x000000014a000824 */ /* 0x002fe200078e0202 */
[----:B------:R-:W-:Y:S05]  /*7d00*/  @P0 WARPSYNC.ALL ;  /* 0x0000000000000948 */ /* 0x000fea0003800000 */
[----:B------:R2:W3:Y:S04]  /*7d10*/  @P0 LDSM.16.M88.4 R52, [R4+UR48+0x400] ;  /* 0x000400300434083b */ /* 0x0004e80008000200 */
[----:B------:R2:W4:Y:S04]  /*7d20*/  @P0 LDSM.16.M88.4 R48, [R3+0x400] ;  /* 0x000400000330083b */ /* 0x0005280000000200 */
[----:B------:R2:W1:Y:S04]  /*7d30*/  @P0 LDSM.16.M88.4 R40, [R2+0x400] ;  /* 0x000400000228083b */ /* 0x0004680000000200 */
[----:B------:R2:W1:Y:S01]  /*7d40*/  @P0 LDSM.16.M88.4 R44, [R0+0x400] ;  /* 0x00040000002c083b */ /* 0x0004620000000200 */
[C---:B------:R-:W-:Y:S04]  /*7d50*/  ISETP.NE.AND P0, PT, R86.reuse, 0x4, PT ;  /* 0x000000045600780c */ /* 0x040fe80003f05270 */
[----:B------:R-:W-:Y:S02]  /*7d60*/  SEL R86, R86, RZ, P0 ;  /* 0x000000ff56567207 */ /* 0x000fe40000000000 */
[----:B------:R-:W-:Y:S02]  /*7d70*/  SEL R91, RZ, 0x1, P0 ;  /* 0x00000001ff5b7807 */ /* 0x000fe40000000000 */
.L_x_122:
[----:B------:R-:W-:Y:S05]  /*7d80*/  BSYNC B1 ;  /* 0x0000000000017941 */ /* 0x000fea0003800000 */
.L_x_121:
        /* <DEDUP_REMOVED lines=21> */
.L_x_126:
        /* <DEDUP_REMOVED lines=79> */
[----:B------:R-:W-:Y:S01]  /*83d0*/  @P6 SHF.L.U32 R2, R91, 0x1f, RZ ;  /* 0x0000001f5b026819 */ /* 0x000fe200000006ff */
        /* <DEDUP_REMOVED lines=18> */
.L_x_128:
[----:B------:R-:W-:Y:S05]  /*8500*/  BSYNC.RECONVERGENT B0 ;  /* 0x0000000000007941 */ /* 0x000fea0003800200 */
.L_x_127:
        /* <DEDUP_REMOVED lines=17> */
[----:B------:R-:W-:Y:S04]  /*8620*/  SHF.L.U32 R5, R91, 0x1f, RZ ;  /* 0x0000001f5b057819 */ /* 0x000fe800000006ff */
[----:B------:R-:W1:Y:S02]  /*8630*/  SYNCS.PHASECHK.TRANS64.TRYWAIT P0, [R0+URZ+0x40], R5 ;  /* 0x00004005000075a7 */ /* 0x000e6400080011ff */
[----:B-1----:R-:W-:Y:S05]  /*8640*/  @!P0 BRA `(.L_x_133) ;  /* 0x0000003400708947 */ /* 0x002fea0003800000 */
.L_x_132:
[----:B------:R-:W-:Y:S05]  /*8650*/  BSYNC B0 ;  /* 0x0000000000007941 */ /* 0x000fea0003800000 */
.L_x_131:
[----:B------:R-:W-:Y:S01]  /*8660*/  ISETP.NE.AND P0, PT, R89, RZ, PT ;  /* 0x000000ff5900720c */ /* 0x000fe20003f05270 */
[----:B------:R-:W-:Y:S11]  /*8670*/  VIADD R86, R86, 0x1 ;  /* 0x0000000156567836 */ /* 0x000ff60000000000 */
[----:B------:R-:W-:Y:S01]  /*8680*/  @!UPT UIADD3 URZ, UPT, UPT, URZ, URZ, URZ ;  /* 0x000000fffffff290 */ /* 0x000fe2000fffe0ff */
[----:B-1----:R-:W-:Y:S01]  /*8690*/  @P0 IMAD.IADD R0, R74, 0x1, R2 ;  /* 0x000000014a000824 */ /* 0x002fe200078e0202 */
[----:B------:R-:W-:Y:S05]  /*86a0*/  @P0 WARPSYNC.ALL ;  /* 0x0000000000000948 */ /* 0x000fea0003800000 */
[----:B------:R-:W2:Y:S04]  /*86b0*/  @P0 LDSM.16.M88.4 R52, [R4+UR48+0x400] ;  /* 0x000400300434083b */ /* 0x000ea80008000200 */
[----:B------:R-:W3:Y:S04]  /*86c0*/  @P0 LDSM.16.M88.4 R48, [R3+0x400] ;  /* 0x000400000330083b */ /* 0x000ee80000000200 */
[----:B------:R-:W4:Y:S04]  /*86d0*/  @P0 LDSM.16.M88.4 R40, [R2+0x400] ;  /* 0x000400000228083b */ /* 0x000f280000000200 */
[----:B------:R1:W2:Y:S01]  /*86e0*/  @P0 LDSM.16.M88.4 R44, [R0+0x400] ;  /* 0x00040000002c083b */ /* 0x0002a20000000200 */
[C---:B------:R-:W-:Y:S04]  /*86f0*/  ISETP.NE.AND P0, PT, R86.reuse, 0x4, PT ;  /* 0x000000045600780c */ /* 0x040fe80003f05270 */
[----:B------:R-:W-:Y:S02]  /*8700*/  SEL R86, R86, RZ, P0 ;  /* 0x000000ff56567207 */ /* 0x000fe40000000000 */
[----:B-1----:R-:W-:Y:S04]  /*8710*/  SEL R0, RZ, 0x1, P0 ;  /* 0x00000001ff007807 */ /* 0x002fe80000000000 */
[----:B------:R-:W-:Y:S02]  /*8720*/  LOP3.LUT R91, R91, R0, RZ, 0x3c, !PT ;  /* 0x000000005b5b7212 */ /* 0x000fe400078e3cff */
.L_x_130:
[----:B------:R-:W-:Y:S05]  /*8730*/  BSYNC B1 ;  /* 0x0000000000017941 */ /* 0x000fea0003800000 */
.L_x_129:
[----:B------:R-:W-:Y:S05]  /*8740*/  VIADD R0, R34, 0x80 ;  /* 0x0000008022007836 */ /* 0x000fea0000000000 */
[----:B------:R-:W-:Y:S04]  /*8750*/  SHF.R.U32.HI R0, RZ, 0x15, R0 ;  /* 0x00000015ff007819 */ /* 0x000fe80000011600 */
[----:B------:R-:W-:Y:S11]  /*8760*/  LOP3.LUT P0, RZ, R0, 0x3, R69, 0x48, !PT ;  /* 0x0000000300ff7812 */ /* 0x000ff60007804845 */
[----:B------:R-:W-:Y:S02]  /*8770*/  @!UPT UIADD3 URZ, UPT, UPT, URZ, URZ, URZ ;  /* 0x000000fffffff290 */ /* 0x000fe4000fffe0ff */
[----:B------:R-:W-:Y:S05]  /*8780*/  @!P0 BRA `(.L_x_134) ;  /* 0x0000000000408947 */ /* 0x000fea0003800000 */
[----:B------:R-:W5:Y:S01]  /*8790*/  LDCU.64 UR8, c[0x4][0x70] ;  /* 0x01000e00ff0877ac */ /* 0x000f620008000a00 */
[----:B------:R-:W-:Y:S01]  /*87a0*/  MOV R3, 0x0 ;  /* 0x0000000000037802 */ /* 0x000fe20000000f00 */
[----:B-1----:R-:W-:Y:S02]  /*87b0*/  HFMA2 R12, -RZ, RZ, 0, 5.9604644775390625e-08 ;  /* 0x00000001ff0c7431 */ /* 0x002fe400000001ff */
[----:B------:R-:W-:Y:S02]  /*87c0*/  IMAD.MOV.U32 R8, RZ, RZ, 0x192 ;  /* 0x00000192ff087424 */ /* 0x000fe400078e00ff */
[----:B------:R-:W-:Y:S01]  /*87d0*/  IMAD.MOV.U32 R13, RZ, RZ, RZ ;  /* 0x000000ffff0d7224 */ /* 0x000fe200078e00ff */
[----:B------:R-:W1:Y:S01]  /*87e0*/  LDCU.64 UR6, c[0x4][0x78] ;  /* 0x01000f00ff0677ac */ /* 0x000e620008000a00 */
[----:B------:R-:W2:Y:S01]  /*87f0*/  LDC.64 R2, c[0x4][R3] ;  /* 0x0100000003027b82 */ /* 0x000ea20000000a00 */
[----:B------:R-:W3:Y:S01]  /*8800*/  LDCU.64 UR4, c[0x4][0x10] ;  /* 0x01000200ff0477ac */ /* 0x000ee20008000a00 */
[----:B-----5:R-:W-:Y:S01]  /*8810*/  MOV R5, UR9 ;  /* 0x0000000900057c02 */ /* 0x020fe20008000f00 */
[----:B------:R-:W-:Y:S01]  /*8820*/  IMAD.U32 R4, RZ, RZ, UR8 ;  /* 0x00000008ff047e24 */ /* 0x000fe2000f8e00ff */
[----:B-1----:R-:W-:Y:S01]  /*8830*/  MOV R7, UR7 ;  /* 0x0000000700077c02 */ /* 0x002fe20008000f00 */
[----:B------:R-:W-:Y:S01]  /*8840*/  IMAD.U32 R6, RZ, RZ, UR6 ;  /* 0x00000006ff067e24 */ /* 0x000fe2000f8e00ff */
[----:B---3--:R-:W-:Y:S01]  /*8850*/  MOV R11, UR5 ;  /* 0x00000005000b7c02 */ /* 0x008fe20008000f00 */
[----:B------:R-:W-:Y:S02]  /*8860*/  IMAD.U32 R10, RZ, RZ, UR4 ;  /* 0x00000004ff0a7e24 */ /* 0x000fe4000f8e00ff */
[----:B------:R-:W-:Y:S07]  /*8870*/  LEPC R20, `(.L_x_134) ;  /* 0x000000001014794e */ /* 0x000fee0000000000 */
[----:B--2-4-:R-:W-:Y:S05]  /*8880*/  CALL.ABS.NOINC R2 ;  /* 0x0000000002007343 */ /* 0x014fea0003c00000 */
.L_x_134:
[----:B------:R-:W-:Y:S01]  /*8890*/  ISETP.NE.AND P6, PT, R80, RZ, PT ;  /* 0x000000ff5000720c */ /* 0x000fe20003fc5270 */
[----:B------:R-:W-:Y:S05]  /*88a0*/  WARPSYNC.ALL ;  /* 0x0000000000007948 */ /* 0x000fea0003800000 */
[----:B------:R-:W-:Y:S01]  /*88b0*/  R2UR UR4, R34 ;  /* 0x00000000220472ca */ /* 0x000fe200000e0000 */
[----:B------:R-:W-:Y:S01]  /*88c0*/  IMAD.U32 R0, RZ, RZ, UR40 ;  /* 0x00000028ff007e24 */ /* 0x000fe2000f8e00ff */
[----:B--2---:R-:W-:Y:S01]  /*88d0*/  LOP3.LUT R20, R52, 0xffffe000, RZ, 0xc0, !PT ;  /* 0xffffe00034147812 */ /* 0x004fe200078ec0ff */
        /* <DEDUP_REMOVED lines=24> */
[----:B---3--:R-:W-:Y:S01]  /*8a60*/  LOP3.LUT R18, R48, 0xffffe000, RZ, 0xc0, !PT ;  /* 0xffffe00030127812 */ /* 0x008fe200078ec0ff */
[----:B------:R-:W-:Y:S01]  /*8a70*/  FFMA R37, R35, R16, R2 ;  /* 0x0000001023257223 */ /* 0x000fe20000000002 */
[----:B------:R-:W-:Y:S01]  /*8a80*/  LOP3.LUT R2, R49, 0xffffe000, RZ, 0xc0, !PT ;  /* 0xffffe00031027812 */ /* 0x000fe200078ec0ff */
[----:B------:R-:W-:Y:S01]  /*8a90*/  FMUL R7, R33, R7 ;  /* 0x0000000721077220 */ /* 0x000fe20000400000 */
[----:B----4-:R-:W-:Y:S01]  /*8aa0*/  LOP3.LUT R16, R41, 0xffffe000, RZ, 0xc0, !PT ;  /* 0xffffe00029107812 */ /* 0x010fe200078ec0ff */
        /* <DEDUP_REMOVED lines=43> */
[----:B------:R-:W-:Y:S02]  /*8d60*/  F2FP.TF32.F32.PACK_B R15, R15 ;  /* 0x0000000fff0f723e */ /* 0x000fe400024050ff */
[----:B------:R-:W-:Y:S02]  /*8d70*/  LEA R0, R86, UR48, 0x3 ;  /* 0x0000003056007c11 */ /* 0x000fe4000f8e18ff */
[----:B------:R-:W-:Y:S01]  /*8d80*/  @P6 SHF.L.U32 R2, R91, 0x1f, RZ ;  /* 0x0000001f5b026819 */ /* 0x000fe200000006ff */
        /* <DEDUP_REMOVED lines=10> */
[----:B------:R-:W-:Y:S02]  /*8e30*/  UIADD3 UR8, UP0, UPT, UR52, 0x680, URZ ;  /* 0x0000068034087890 */ /* 0x000fe4000ff1e0ff */
[----:B------:R-:W-:Y:S02]  /*8e40*/  UIADD3 UR5, UPT, UPT, UR41, 0x80, URZ ;  /* 0x0000008029057890 */ /* 0x000fe4000fffe0ff */
[----:B------:R-:W-:Y:S01]  /*8e50*/  MOV R70, UR10 ;  /* 0x0000000a00467c02 */ /* 0x000fe20008000f00 */
[----:B------:R-:W-:Y:S01]  /*8e60*/  UIADD3.X UR9, UPT, UPT, URZ, UR53, URZ, UP0, !UPT ;  /* 0x00000035ff097290 */ /* 0x000fe200087fe4ff */
[----:B------:R-:W-:Y:S02]  /*8e70*/  UMOV UR6, UR42 ;  /* 0x0000002a00067c82 */ /* 0x000fe40008000000 */
[----:B------:R-:W-:Y:S01]  /*8e80*/  R2UR UR4, R70 ;  /* 0x00000000460472ca */ /* 0x000fe200000e0000 */
[----:B------:R-:W-:Y:S11]  /*8e90*/  UMOV UR7, UR36 ;  /* 0x0000002400077c82 */ /* 0x000ff60008000000 */
[----:B------:R-:W-:Y:S01]  /*8ea0*/  @!UPT UIADD3 URZ, UPT, UPT, URZ, URZ, URZ ;  /* 0x000000fffffff290 */ /* 0x000fe2000fffe0ff */
[----:B------:R2:W-:Y:S01]  /*8eb0*/  UTMASTG.3D [UR4], [UR8] ;  /* 0x00000004080073b5 */ /* 0x0005e20008010000 */
[----:B------:R0:W-:Y:S01]  /*8ec0*/  UTMACMDFLUSH ;  /* 0x00000000000079b7 */ /* 0x0001e20000000000 */
[----:B--2---:R-:W-:Y:S04]  /*8ed0*/  DEPBAR.LE SB0, 0x1 ;  /* 0x000080400000791a */ /* 0x004fe80000000000 */
.L_x_136:
[----:B------:R-:W-:Y:S05]  /*8ee0*/  BSYNC.RECONVERGENT B0 ;  /* 0x0000000000007941 */ /* 0x000fea0003800200 */
.L_x_135:
        /* <DEDUP_REMOVED lines=20> */
.L_x_140:
[----:B------:R-:W-:Y:S05]  /*9030*/  BSYNC B0 ;  /* 0x0000000000007941 */ /* 0x000fea0003800000 */
.L_x_139:
        /* <DEDUP_REMOVED lines=13> */
.L_x_138:
[----:B------:R-:W-:Y:S05]  /*9110*/  BSYNC B1 ;  /* 0x0000000000017941 */ /* 0x000fea0003800000 */
.L_x_137:
        /* <DEDUP_REMOVED lines=21> */
.L_x_142:
        /* <DEDUP_REMOVED lines=98> */
.L_x_144:
[----:B------:R-:W-:Y:S05]  /*9890*/  BSYNC.RECONVERGENT B0 ;  /* 0x0000000000007941 */ /* 0x000fea0003800200 */
.L_x_143:
        /* <DEDUP_REMOVED lines=20> */
.L_x_148:
[----:B------:R-:W-:Y:S05]  /*99e0*/  BSYNC B0 ;  /* 0x0000000000007941 */ /* 0x000fea0003800000 */
.L_x_147:
        /* <DEDUP_REMOVED lines=13> */
.L_x_146:
[----:B------:R-:W-:Y:S05]  /*9ac0*/  BSYNC B1 ;  /* 0x0000000000017941 */ /* 0x000fea0003800000 */
.L_x_145:
        /* <DEDUP_REMOVED lines=21> */
.L_x_150:
        /* <DEDUP_REMOVED lines=98> */
.L_x_152:
[----:B------:R-:W-:Y:S05]  /*a240*/  BSYNC.RECONVERGENT B0 ;  /* 0x0000000000007941 */ /* 0x000fea0003800200 */
.L_x_151:
        /* <DEDUP_REMOVED lines=12> */
[----:B------:R-:W-:Y:S04]  /*a310*/  @P1 IMAD R86, R86, 0x2000, R87 ;  /* 0x0000200056561824 */ /* 0x000fe800078e0257 */
[----:B------:R-:W-:Y:S05]  /*a320*/  @P1 VIADD R2, R86, UR48 ;  /* 0x0000003056021c36 */ /* 0x000fea0008000000 */
[----:B------:R-:W-:Y:S01]  /*a330*/  @P1 IADD3 R90, PT, PT, R90, R2, RZ ;  /* 0x000000025a5a1210 */ /* 0x000fe20007ffe0ff */
[----:B------:R-:W-:Y:S01]  /*a340*/  @P1 IMAD.IADD R2, R74, 0x1, R2 ;  /* 0x000000014a021824 */ /* 0x000fe200078e0202 */
[----:B------:R-:W-:Y:S06]  /*a350*/  @P0 BRA `(.L_x_156) ;  /* 0x00000000000c0947 */ /* 0x000fec0003800000 */
[----:B------:R-:W-:Y:S04]  /*a360*/  SHF.L.U32 R91, R91, 0x1f, RZ ;  /* 0x0000001f5b5b7819 */ /* 0x000fe800000006ff */
[----:B------:R-:W2:Y:S02]  /*a370*/  SYNCS.PHASECHK.TRANS64.TRYWAIT P0, [R0+URZ+0x40], R91 ;  /* 0x0000405b000075a7 */ /* 0x000ea400080011ff */
[----:B--2---:R-:W-:Y:S05]  /*a380*/  @!P0 BRA `(.L_x_157) ;  /* 0x00000018005c8947 */ /* 0x004fea0003800000 */
.L_x_156:
[----:B------:R-:W-:Y:S05]  /*a390*/  BSYNC B0 ;  /* 0x0000000000007941 */ /* 0x000fea0003800000 */
.L_x_155:
[----:B------:R-:W-:Y:S11]  /*a3a0*/  ISETP.NE.AND P0, PT, R89, RZ, PT ;  /* 0x000000ff5900720c */ /* 0x000ff60003f05270 */
[----:B------:R-:W-:Y:S02]  /*a3b0*/  @!UPT UIADD3 URZ, UPT, UPT, URZ, URZ, URZ ;  /* 0x000000fffffff290 */ /* 0x000fe4000fffe0ff */
[----:B--2---:R-:W-:Y:S01]  /*a3c0*/  @P0 IADD3 R0, PT, PT, R74, R90, RZ ;  /* 0x0000005a4a000210 */ /* 0x004fe20007ffe0ff */
[----:B------:R-:W-:Y:S05]  /*a3d0*/  @P0 WARPSYNC.ALL ;  /* 0x0000000000000948 */ /* 0x000fea0003800000 */
[----:B------:R2:W3:Y:S04]  /*a3e0*/  @P0 LDSM.16.M88.4 R52, [R86+UR48+0x400] ;  /* 0x000400305634083b */ /* 0x0004e80008000200 */
[----:B------:R2:W4:Y:S04]  /*a3f0*/  @P0 LDSM.16.M88.4 R48, [R2+0x400] ;  /* 0x000400000230083b */ /* 0x0005280000000200 */
[----:B------:R2:W1:Y:S04]  /*a400*/  @P0 LDSM.16.M88.4 R40, [R90+0x400] ;  /* 0x000400005a28083b */ /* 0x0004680000000200 */
[----:B------:R2:W1:Y:S02]  /*a410*/  @P0 LDSM.16.M88.4 R44, [R0+0x400] ;  /* 0x00040000002c083b */ /* 0x0004640000000200 */
.L_x_154:
[----:B------:R-:W-:Y:S05]  /*a420*/  BSYNC B1 ;  /* 0x0000000000017941 */ /* 0x000fea0003800000 */
.L_x_153:
        /* <DEDUP_REMOVED lines=21> */
.L_x_158:
[----:B------:R-:W-:Y:S01]  /*a580*/  ISETP.NE.AND P0, PT, R76, RZ, PT ;  /* 0x000000ff4c00720c */ /* 0x000fe20003f05270 */
[----:B------:R-:W-:Y:S05]  /*a590*/  WARPSYNC.ALL ;  /* 0x0000000000007948 */ /* 0x000fea0003800000 */
[----:B------:R-:W-:Y:S01]  /*a5a0*/  R2UR UR4, R34 ;  /* 0x00000000220472ca */ /* 0x000fe200000e0000 */
[----:B------:R-:W-:Y:S01]  /*a5b0*/  BSSY.RECONVERGENT B0, `(.L_x_159) ;  /* 0x000005c000007945 */ /* 0x000fe20003800200 */
[----:B------:R-:W-:Y:S02]  /*a5c0*/  R2UR UR5, R83 ;  /* 0x00000000530572ca */ /* 0x000fe400000e0000 */
[----:B---3--:R-:W-:Y:S02]  /*a5d0*/  LOP3.LUT R0, R52, 0xffffe000, RZ, 0xc0, !PT ;  /* 0xffffe00034007812 */ /* 0x008fe400078ec0ff */
[----:B------:R-:W-:Y:S02]  /*a5e0*/  LOP3.LUT R2, R53, 0xffffe000, RZ, 0xc0, !PT ;  /* 0xffffe00035027812 */ /* 0x000fe400078ec0ff */
[----:B------:R-:W-:Y:S02]  /*a5f0*/  LOP3.LUT R3, R54, 0xffffe000, RZ, 0xc0, !PT ;  /* 0xffffe00036037812 */ /* 0x000fe400078ec0ff */
[----:B------:R-:W-:Y:S02]  /*a600*/  LOP3.LUT R20, R55, 0xffffe000, RZ, 0xc0, !PT ;  /* 0xffffe00037147812 */ /* 0x000fe400078ec0ff */
[----:B----4-:R-:W-:Y:S01]  /*a610*/  LOP3.LUT R21, R48, 0xffffe000, RZ, 0xc0, !PT ;  /* 0xffffe00030157812 */ /* 0x010fe200078ec0ff */
[----:B-1----:R-:W1:Y:S01]  /*a620*/  LDTM.16dp128bit.x8 R4, tmem[UR4+0xe0] ;  /* 0x0000e004000479ee */ /* 0x002e620008180000 */
[----:B------:R-:W-:Y:S01]  /*a630*/  LOP3.LUT R34, R49, 0xffffe000, RZ, 0xc0, !PT ;  /* 0xffffe00031227812 */ /* 0x000fe200078ec0ff */
[----:B------:R-:W-:Y:S01]  /*a640*/  UIADD3 UR5, UPT, UPT, UR5, 0xd0, URZ ;  /* 0x000000d005057890 */ /* 0x000fe2000fffe0ff */
[----:B------:R-:W-:Y:S01]  /*a650*/  LOP3.LUT R36, R50, 0xffffe000, RZ, 0xc0, !PT ;  /* 0xffffe00032247812 */ /* 0x000fe200078ec0ff */
[----:B------:R-:W-:Y:S01]  /*a660*/  NOP ;  /* 0x0000000000007918 */ /* 0x000fe20000000000 */
[----:B------:R-:W-:Y:S01]  /*a670*/  LOP3.LUT R37, R51, 0xffffe000, RZ, 0xc0, !PT ;  /* 0xffffe00033257812 */ /* 0x000fe200078ec0ff */
[----:B------:R-:W-:Y:S01]  /*a680*/  UPRMT UR5, UR37, 0x654, UR5 ;  /* 0x0000065425057896 */ /* 0x000fe20008000005 */
[----:B------:R-:W-:Y:S02]  /*a690*/  LOP3.LUT R38, R40, 0xffffe000, RZ, 0xc0, !PT ;  /* 0xffffe00028267812 */ /* 0x000fe400078ec0ff */
[----:B------:R-:W-:Y:S02]  /*a6a0*/  LOP3.LUT R39, R41, 0xffffe000, RZ, 0xc0, !PT ;  /* 0xffffe00029277812 */ /* 0x000fe400078ec0ff */
[----:B------:R-:W-:Y:S02]  /*a6b0*/  LOP3.LUT R40, R42, 0xffffe000, RZ, 0xc0, !PT ;  /* 0xffffe0002a287812 */ /* 0x000fe400078ec0ff */
[----:B------:R-:W-:Y:S02]  /*a6c0*/  LOP3.LUT R41, R43, 0xffffe000, RZ, 0xc0, !PT ;  /* 0xffffe0002b297812 */ /* 0x000fe400078ec0ff */
[----:B------:R-:W-:Y:S01]  /*a6d0*/  LOP3.LUT R42, R44, 0xffffe000, RZ, 0xc0, !PT ;  /* 0xffffe0002c2a7812 */ /* 0x000fe200078ec0ff */
[----:B-1----:R-:W-:Y:S01]  /*a6e0*/  SYNCS.ARRIVE.TRANS64.RED.A1T0 RZ, [UR5], RZ ;  /* 0x000000ffffff79a7 */ /* 0x002fe20008100405 */
[----:B------:R-:W-:Y:S02]  /*a6f0*/  LOP3.LUT R43, R45, 0xffffe000, RZ, 0xc0, !PT ;  /* 0xffffe0002d2b7812 */ /* 0x000fe400078ec0ff */
[----:B------:R-:W-:Y:S02]  /*a700*/  LOP3.LUT R44, R46, 0xffffe000, RZ, 0xc0, !PT ;  /* 0xffffe0002e2c7812 */ /* 0x000fe400078ec0ff */
[----:B------:R-:W-:Y:S01]  /*a710*/  LOP3.LUT R45, R47, 0xffffe000, RZ, 0xc0, !PT ;  /* 0xffffe0002f2d7812 */ /* 0x000fe200078ec0ff */
[C---:B------:R-:W-:Y:S01]  /*a720*/  FMUL R4, R33.reuse, R4 ;  /* 0x0000000421047220 */ /* 0x040fe20000400000 */
[C---:B------:R-:W-:Y:S01]  /*a730*/  FMUL R5, R33.reuse, R5 ;  /* 0x0000000521057220 */ /* 0x040fe20000400000 */
[C---:B------:R-:W-:Y:S01]  /*a740*/  FMUL R6, R33.reuse, R6 ;  /* 0x0000000621067220 */ /* 0x040fe20000400000 */
[----:B------:R-:W-:Y:S01]  /*a750*/  FMUL R7, R33, R7 ;  /* 0x0000000721077220 */ /* 0x000fe20000400000 */
[----:B------:R-:W-:Y:S01]  /*a760*/  FFMA R4, R35, R0, R4 ;  /* 0x0000000023047223 */ /* 0x000fe20000000004 */
[----:B------:R-:W-:Y:S01]  /*a770*/  FMUL R8, R33, R8 ;  /* 0x0000000821087220 */ /* 0x000fe20000400000 */
[----:B------:R-:W-:Y:S01]  /*a780*/  FFMA R5, R35, R2, R5 ;  /* 0x0000000223057223 */ /* 0x000fe20000000005 */
[----:B------:R-:W-:Y:S01]  /*a790*/  FMUL R9, R33, R9 ;  /* 0x0000000921097220 */ /* 0x000fe20000400000 */
[----:B------:R-:W-:Y:S01]  /*a7a0*/  FFMA R6, R35, R3, R6 ;  /* 0x0000000323067223 */ /* 0x000fe20000000006 */
[----:B------:R-:W-:Y:S01]  /*a7b0*/  F2FP.TF32.F32.PACK_B R4, R4 ;  /* 0x00000004ff04723e */ /* 0x000fe200024050ff */
[----:B------:R-:W-:Y:S01]  /*a7c0*/  FMUL R10, R33, R10 ;  /* 0x0000000a210a7220 */ /* 0x000fe20000400000 */
[----:B------:R-:W-:Y:S01]  /*a7d0*/  F2FP.TF32.F32.PACK_B R5, R5 ;  /* 0x00000005ff05723e */ /* 0x000fe200024050ff */
[----:B------:R-:W-:Y:S01]  /*a7e0*/  FFMA R7, R35, R20, R7 ;  /* 0x0000001423077223 */ /* 0x000fe20000000007 */
[----:B------:R-:W-:Y:S01]  /*a7f0*/  FMUL R11, R33, R11 ;  /* 0x0000000b210b7220 */ /* 0x000fe20000400000 */
        /* <DEDUP_REMOVED lines=8> */
[----:B------:R-:W-:Y:S01]  /*a880*/  F2FP.TF32.F32.PACK_B R6, R6 ;  /* 0x00000006ff06723e */ /* 0x000fe200024050ff */
[----:B------:R-:W-:Y:S01]  /*a890*/  FFMA R12, R35, R38, R12 ;  /* 0x00000026230c7223 */ /* 0x000fe2000000000c */
[----:B------:R-:W-:Y:S01]  /*a8a0*/  F2FP.TF32.F32.PACK_B R7, R7 ;  /* 0x00000007ff07723e */ /* 0x000fe200024050ff */
[----:B------:R-:W-:Y:S01]  /*a8b0*/  FMUL R16, R33, R16 ;  /* 0x0000001021107220 */ /* 0x000fe20000400000 */
[----:B------:R-:W-:Y:S01]  /*a8c0*/  FFMA R13, R35, R39, R13 ;  /* 0x00000027230d7223 */ /* 0x000fe2000000000d */
[----:B------:R-:W-:Y:S01]  /*a8d0*/  FMUL R17, R33, R17 ;  /* 0x0000001121117220 */ /* 0x000fe20000400000 */
[----:B------:R-:W-:Y:S01]  /*a8e0*/  FFMA R14, R35, R40, R14 ;  /* 0x00000028230e7223 */ /* 0x000fe2000000000e */
[----:B------:R1:W-:Y:S01]  /*a8f0*/  STSM.16.M88.4 [R82+0x6400], R4 ;  /* 0x0064000452007844 */ /* 0x0003e20000000200 */
[----:B------:R-:W-:Y:S01]  /*a900*/  FMUL R18, R33, R18 ;  /* 0x0000001221127220 */ /* 0x000fe20000400000 */
[----:B------:R-:W-:Y:S01]  /*a910*/  FFMA R15, R35, R41, R15 ;  /* 0x00000029230f7223 */ /* 0x000fe2000000000f */
[----:B------:R-:W-:Y:S01]  /*a920*/  FMUL R19, R33, R19 ;  /* 0x0000001321137220 */ /* 0x000fe20000400000 */
[----:B------:R-:W-:Y:S01]  /*a930*/  F2FP.TF32.F32.PACK_B R8, R8 ;  /* 0x00000008ff08723e */ /* 0x000fe200024050ff */
[C---:B------:R-:W-:Y:S01]  /*a940*/  FFMA R16, R35.reuse, R42, R16 ;  /* 0x0000002a23107223 */ /* 0x040fe20000000010 */
[----:B------:R-:W-:Y:S01]  /*a950*/  F2FP.TF32.F32.PACK_B R9, R9 ;  /* 0x00000009ff09723e */ /* 0x000fe200024050ff */
[C---:B------:R-:W-:Y:S01]  /*a960*/  FFMA R17, R35.reuse, R43, R17 ;  /* 0x0000002b23117223 */ /* 0x040fe20000000011 */
[----:B------:R-:W-:Y:S01]  /*a970*/  F2FP.TF32.F32.PACK_B R10, R10 ;  /* 0x0000000aff0a723e */ /* 0x000fe200024050ff */
[C---:B------:R-:W-:Y:S01]  /*a980*/  FFMA R18, R35.reuse, R44, R18 ;  /* 0x0000002c23127223 */ /* 0x040fe20000000012 */
[----:B------:R-:W-:Y:S01]  /*a990*/  F2FP.TF32.F32.PACK_B R11, R11 ;  /* 0x0000000bff0b723e */ /* 0x000fe200024050ff */
[----:B------:R-:W-:Y:S01]  /*a9a0*/  FFMA R19, R35, R45, R19 ;  /* 0x0000002d23137223 */ /* 0x000fe20000000013 */
[----:B------:R-:W-:Y:S02]  /*a9b0*/  F2FP.TF32.F32.PACK_B R12, R12 ;  /* 0x0000000cff0c723e */ /* 0x000fe400024050ff */
[----:B------:R-:W-:Y:S01]  /*a9c0*/  F2FP.TF32.F32.PACK_B R13, R13 ;  /* 0x0000000dff0d723e */ /* 0x000fe200024050ff */
[----:B------:R1:W-:Y:S01]  /*a9d0*/  STSM.16.M88.4 [R81+0x6400], R8 ;  /* 0x0064000851007844 */ /* 0x0003e20000000200 */
[----:B------:R-:W-:Y:S02]  /*a9e0*/  F2FP.TF32.F32.PACK_B R14, R14 ;  /* 0x0000000eff0e723e */ /* 0x000fe400024050ff */
[----:B------:R-:W-:Y:S02]  /*a9f0*/  F2FP.TF32.F32.PACK_B R15, R15 ;  /* 0x0000000fff0f723e */ /* 0x000fe400024050ff */
[----:B------:R-:W-:Y:S02]  /*aa00*/  F2FP.TF32.F32.PACK_B R16, R16 ;  /* 0x00000010ff10723e */ /* 0x000fe400024050ff */
[----:B------:R-:W-:Y:S01]  /*aa10*/  F2FP.TF32.F32.PACK_B R17, R17 ;  /* 0x00000011ff11723e */ /* 0x000fe200024050ff */
[----:B------:R1:W-:Y:S01]  /*aa20*/  STSM.16.M88.4 [R84+0x6000], R12 ;  /* 0x0060000c54007844 */ /* 0x0003e20000000200 */
[----:B------:R-:W-:Y:S02]  /*aa30*/  F2FP.TF32.F32.PACK_B R18, R18 ;  /* 0x00000012ff12723e */ /* 0x000fe400024050ff */
[----:B------:R-:W-:Y:S05]  /*aa40*/  F2FP.TF32.F32.PACK_B R19, R19 ;  /* 0x00000013ff13723e */ /* 0x000fea00024050ff */
        /* <DEDUP_REMOVED lines=18> */
.L_x_160:
[----:B------:R-:W-:Y:S05]  /*ab70*/  BSYNC.RECONVERGENT B0 ;  /* 0x0000000000007941 */ /* 0x000fea0003800200 */
.L_x_159:
[----:B------:R-:W-:Y:S01]  /*ab80*/  BAR.SYNC.DEFER_BLOCKING 0x1, 0x80 ;  /* 0x0042000000007b1d */ /* 0x000fe20000010000 */
[----:B------:R-:W-:Y:S01]  /*ab90*/  UISETP.NE.AND UP0, UPT, UR49, -0x8, UPT ;  /* 0xfffffff83100788c */ /* 0x000fe2000bf05270 */
[----:B------:R-:W-:Y:S08]  /*aba0*/  IADD3 R31, PT, PT, R31, 0x1, RZ ;  /* 0x000000011f1f7810 */ /* 0x000ff00007ffe0ff */
[----:B------:R-:W-:Y:S05]  /*abb0*/  BRA.U !UP0, `(.L_x_161) ;  /* 0x0000000108287547 */ /* 0x000fea000b800000 */
[----:B------:R-:W-:Y:S01]  /*abc0*/  ISETP.NE.AND P0, PT, R80, RZ, PT ;  /* 0x000000ff5000720c */ /* 0x000fe20003f05270 */
[----:B------:R-:W-:Y:S01]  /*abd0*/  IMAD.U32 R2, RZ, RZ, UR51 ;  /* 0x00000033ff027e24 */ /* 0x000fe2000f8e00ff */
[----:B------:R-:W-:Y:S01]  /*abe0*/  UIADD3 UR51, UPT, UPT, UR51, 0x1, URZ ;  /* 0x0000000133337890 */ /* 0x000fe2000fffe0ff */
[----:B------:R-:W-:Y:S03]  /*abf0*/  IMAD.U32 R0, RZ, RZ, UR37 ;  /* 0x00000025ff007e24 */ /* 0x000fe6000f8e00ff */
[----:B------:R-:W-:Y:S04]  /*ac00*/  UISETP.NE.AND UP0, UPT, UR51, 0x4, UPT ;  /* 0x000000043300788c */ /* 0x000fe8000bf05270 */
[----:B------:R-:W-:Y:S03]  /*ac10*/  USEL UR51, UR51, URZ, UP0 ;  /* 0x000000ff33337287 */ /* 0x000fe60008000000 */
[----:B------:R-:W-:Y:S05]  /*ac20*/  @P0 LEA R2, R2, UR48, 0x3 ;  /* 0x0000003002020c11 */ /* 0x000fea000f8e18ff */
[----:B------:R-:W-:Y:S05]  /*ac30*/  @P0 VIADD R2, R2, 0x60 ;  /* 0x0000006002020836 */ /* 0x000fea0000000000 */
[----:B------:R-:W-:Y:S04]  /*ac40*/  @P0 PRMT R0, R0, 0x654, R2 ;  /* 0x0000065400000816 */ /* 0x000fe80000000002 */
[----:B------:R2:W-:Y:S03]  /*ac50*/  @P0 SYNCS.ARRIVE.TRANS64.RED.A1T0 RZ, [R0+URZ], RZ ;  /* 0x000000ff00ff09a7 */ /* 0x0005e600081004ff */
.L_x_161:
[----:B------:R-:W-:Y:S01]  /*ac60*/  ISETP.NE.AND P2, PT, R77, RZ, PT ;  /* 0x000000ff4d00720c */ /* 0x000fe20003f45270 */
[----:B------:R-:W-:Y:S01]  /*ac70*/  UIADD3 UR49, UPT, UPT, UR49, 0x8, URZ ;  /* 0x0000000831317890 */ /* 0x000fe2000fffe0ff */
[----:B------:R-:W-:Y:S01]  /*ac80*/  ISETP.NE.AND P0, PT, R79, 0x2, PT ;  /* 0x000000024f00780c */ /* 0x000fe20003f05270 */
[----:B-1----:R-:W-:Y:S01]  /*ac90*/  IMAD.IADD R14, R29, 0x1, R62 ;  /* 0x000000011d0e7824 */ /* 0x002fe200078e023e */
[----:B------:R-:W-:Y:S01]  /*aca0*/  ISETP.NE.AND P1, PT, R31, 0x4, PT ;  /* 0x000000041f00780c */ /* 0x000fe20003f25270 */
[----:B------:R-:W-:Y:S01]  /*acb0*/  IMAD.IADD R15, R30, 0x1, R63 ;  /* 0x000000011e0f7824 */ /* 0x000fe200078e023f */
[----:B------:R-:W-:Y:S02]  /*acc0*/  SEL R2, RZ, 0x1, P0 ;  /* 0x00000001ff027807 */ /* 0x000fe40000000000 */
[----:B--2---:R-:W-:Y:S02]  /*acd0*/  SEL R0, RZ, 0x1, P1 ;  /* 0x00000001ff007807 */ /* 0x004fe40000800000 */
[----:B------:R-:W-:Y:S02]  /*ace0*/  LOP3.LUT R72, R72, R2, RZ, 0x3c, !PT ;  /* 0x0000000248487212 */ /* 0x000fe400078e3cff */
[----:B------:R-:W-:Y:S02]  /*acf0*/  LOP3.LUT R73, R73, R0, RZ, 0x3c, !PT ;  /* 0x0000000049497212 */ /* 0x000fe400078e3cff */
[----:B------:R-:W-:Y:S02]  /*ad00*/  @P2 R2UR UR36, R71 ;  /* 0x00000000472422ca */ /* 0x000fe400000e0000 */
[----:B------:R-:W-:Y:S02]  /*ad10*/  SEL R79, R79, RZ, P0 ;  /* 0x000000ff4f4f7207 */ /* 0x000fe40000000000 */
[----:B------:R-:W-:Y:S01]  /*ad20*/  SEL R31, R31, RZ, P1 ;  /* 0x000000ff1f1f7207 */ /* 0x000fe20000800000 */
[----:B------:R-:W-:Y:S10]  /*ad30*/  @P2 BRA `(.L_x_162) ;  /* 0xffffffa400502947 */ /* 0x000ff4000383ffff */
[----:B------:R-:W-:-:S09]  /*ad40*/  UISETP.NE.AND UP0, UPT, UR50, URZ, UPT ;  /* 0x000000ff3200728c */ /* 0x000fd2000bf05270 */
[----:B------:R-:W-:Y:S05]  /*ad50*/  BRA.U !UP0, `(.L_x_163) ;  /* 0x0000000108487547 */ /* 0x000fea000b800000 */
[----:B------:R-:W1:Y:S02]  /*ad60*/  LDCU.64 UR4, c[0x0][0x890] ;  /* 0x00011200ff0477ac */ /* 0x000e640008000a00 */
[----:B-1----:R-:W-:-:S04]  /*ad70*/  UISETP.NE.U32.AND UP0, UPT, UR4, URZ, UPT ;  /* 0x000000ff0400728c */ /* 0x002fc8000bf05070 */
[----:B------:R-:W-:-:S09]  /*ad80*/  UISETP.NE.AND.EX UP0, UPT, UR5, URZ, UPT, UP0 ;  /* 0x000000ff0500728c */ /* 0x000fd2000bf05300 */
[----:B------:R-:W-:Y:S05]  /*ad90*/  BRA.U UP0, `(.L_x_164) ;  /* 0x00000001000c7547 */ /* 0x000fea000b800000 */
[----:B------:R-:W-:-:S13]  /*ada0*/  FSETP.NEU.AND P0, PT, R35, RZ, PT ;  /* 0x000000ff2300720b */ /* 0x000fda0003f0d000 */
[----:B------:R-:W-:Y:S05]  /*adb0*/  @!P0 EXIT ;  /* 0x000000000000894d */ /* 0x000fea0003800000 */
[----:B------:R-:W-:Y:S05]  /*adc0*/  BRA `(.L_x_163) ;  /* 0x00000000002c7947 */ /* 0x000fea0003800000 */
.L_x_164:
[----:B------:R-:W-:Y:S01]  /*add0*/  ISETP.NE.AND P0, PT, R78, RZ, PT ;  /* 0x000000ff4e00720c */ /* 0x000fe20003f05270 */
[----:B------:R-:W-:-:S12]  /*ade0*/  BSSY.RECONVERGENT B0, `(.L_x_163) ;  /* 0x0000009000007945 */ /* 0x000fd80003800200 */
[----:B------:R-:W-:Y:S05]  /*adf0*/  @P0 BRA `(.L_x_165) ;  /* 0x0000000000140947 */ /* 0x000fea0003800000 */
[----:B------:R-:W1:Y:S02]  /*ae00*/  LDCU.64 UR4, c[0x0][0x888] ;  /* 0x00011100ff0477ac */ /* 0x000e640008000a00 */
[----:B-1----:R-:W-:-:S04]  /*ae10*/  ISETP.NE.U32.AND P0, PT, RZ, UR4, PT ;  /* 0x00000004ff007c0c */ /* 0x002fc8000bf05070 */
[----:B------:R-:W-:-:S13]  /*ae20*/  ISETP.NE.AND.EX P0, PT, RZ, UR5, PT, P0 ;  /* 0x00000005ff007c0c */ /* 0x000fda000bf05300 */
[----:B------:R-:W-:Y:S05]  /*ae30*/  @!P0 EXIT ;  /* 0x000000000000894d */ /* 0x000fea0003800000 */
[----:B------:R-:W-:Y:S05]  /*ae40*/  BRA `(.L_x_166) ;  /* 0x0000000000087947 */ /* 0x000fea0003800000 */
.L_x_165:
[----:B------:R-:W-:-:S13]  /*ae50*/  FSETP.NEU.AND P0, PT, R35, RZ, PT ;  /* 0x000000ff2300720b */ /* 0x000fda0003f0d000 */
[----:B------:R-:W-:Y:S05]  /*ae60*/  @!P0 EXIT ;  /* 0x000000000000894d */ /* 0x000fea0003800000 */
.L_x_166:
[----:B------:R-:W-:Y:S05]  /*ae70*/  BSYNC.RECONVERGENT B0 ;  /* 0x0000000000007941 */ /* 0x000fea0003800200 */
.L_x_163:
[----:B------:R-:W-:Y:S01]  /*ae80*/  ULEA UR4, UR51, UR48, 0x3 ;  /* 0x0000003033047291 */ /* 0x000fe2000f8e18ff */
[----:B------:R-:W-:-:S04]  /*ae90*/  DEPBAR.LE SB0, 0x0 ;  /* 0x000080000000791a */ /* 0x000fc80000000000 */
[----:B------:R-:W-:-:S04]  /*aea0*/  UIADD3 UR4, UPT, UPT, UR4, 0x60, URZ ;  /* 0x0000006004047890 */ /* 0x000fc8000fffe0ff */
[----:B------:R-:W-:-:S09]  /*aeb0*/  UPRMT UR4, UR37, 0x654, UR4 ;  /* 0x0000065425047896 */ /* 0x000fd20008000004 */
[----:B------:R-:W-:Y:S01]  /*aec0*/  SYNCS.ARRIVE.TRANS64.RED.A1T0 RZ, [UR4], RZ ;  /* 0x000000ffffff79a7 */ /* 0x000fe20008100404 */
[----:B------:R-:W-:Y:S05]  /*aed0*/  EXIT ;  /* 0x000000000000794d */ /* 0x000fea0003800000 */
.L_x_19:
[----:B--2---:R2:W1:Y:S02]  /*aee0*/  SYNCS.PHASECHK.TRANS64.TRYWAIT P0, [R2+URZ+0x100], R3 ;  /* 0x00010003020075a7 */ /* 0x00446400080011ff */
[----:B-1----:R-:W-:Y:S05]  /*aef0*/  @!P0 NANOSLEEP.SYNCS 0x989680 ;  /* 0x009896800000895d */ /* 0x002fea0003900000 */
[----:B------:R-:W1:Y:S02]  /*af00*/  @!P0 SYNCS.PHASECHK.TRANS64 P0, [R2+URZ+0x100], R3 ;  /* 0x00010003020085a7 */ /* 0x000e6400080010ff */
[----:B-1----:R-:W-:Y:S05]  /*af10*/  @!P0 BRA `(.L_x_19) ;  /* 0xfffffffc00f08947 */ /* 0x002fea000383ffff */
[----:B------:R-:W-:Y:S05]  /*af20*/  BRA `(.L_x_167) ;  /* 0xffffff6400ac7947 */ /* 0x000fea000383ffff */
.L_x_22:
[----:B-1----:R-:W-:-:S07]  /*af30*/  MOV R2, UR33 ;  /* 0x0000002100027c02 */ /* 0x002fce0008000f00 */
.L_x_168:
[----:B-1----:R1:W2:Y:S02]  /*af40*/  SYNCS.PHASECHK.TRANS64.TRYWAIT P0, [R2+URZ+0x20], R4 ;  /* 0x00002004020075a7 */ /* 0x0022a400080011ff */
[----:B--2---:R-:W-:Y:S05]  /*af50*/  @!P0 NANOSLEEP.SYNCS 0x989680 ;  /* 0x009896800000895d */ /* 0x004fea0003900000 */
[----:B------:R-:W2:Y:S02]  /*af60*/  @!P0 SYNCS.PHASECHK.TRANS64 P0, [R2+URZ+0x20], R4 ;  /* 0x00002004020085a7 */ /* 0x000ea400080010ff */
[----:B--2---:R-:W-:Y:S05]  /*af70*/  @!P0 BRA `(.L_x_168) ;  /* 0xfffffffc00f08947 */ /* 0x004fea000383ffff */
[----:B------:R-:W-:Y:S05]  /*af80*/  BRA `(.L_x_21) ;  /* 0xffffff6400fc7947 */ /* 0x000fea000383ffff */
.L_x_28:
[----:B-1----:R-:W-:-:S07]  /*af90*/  MOV R2, UR17 ;  /* 0x0000001100027c02 */ /* 0x002fce0008000f00 */
.L_x_169:
[----:B-1----:R1:W2:Y:S02]  /*afa0*/  SYNCS.PHASECHK.TRANS64.TRYWAIT P0, [R2+URZ+0x20], R4 ;  /* 0x00002004020075a7 */ /* 0x0022a400080011ff */
[----:B--2---:R-:W-:Y:S05]  /*afb0*/  @!P0 NANOSLEEP.SYNCS 0x989680 ;  /* 0x009896800000895d */ /* 0x004fea0003900000 */
[----:B------:R-:W2:Y:S02]  /*afc0*/  @!P0 SYNCS.PHASECHK.TRANS64 P0, [R2+URZ+0x20], R4 ;  /* 0x00002004020085a7 */ /* 0x000ea400080010ff */
[----:B--2---:R-:W-:Y:S05]  /*afd0*/  @!P0 BRA `(.L_x_169) ;  /* 0xfffffffc00f08947 */ /* 0x004fea000383ffff */
[----:B------:R-:W-:Y:S05]  /*afe0*/  BRA `(.L_x_27) ;  /* 0xffffff6800a47947 */ /* 0x000fea000383ffff */
.L_x_32:
[----:B-1----:R1:W2:Y:S02]  /*aff0*/  SYNCS.PHASECHK.TRANS64.TRYWAIT P0, [R2+URZ+0x90], R3 ;  /* 0x00009003020075a7 */ /* 0x0022a400080011ff */
[----:B--2---:R-:W-:Y:S05]  /*b000*/  @!P0 NANOSLEEP.SYNCS 0x989680 ;  /* 0x009896800000895d */ /* 0x004fea0003900000 */
[----:B------:R-:W2:Y:S02]  /*b010*/  @!P0 SYNCS.PHASECHK.TRANS64 P0, [R2+URZ+0x90], R3 ;  /* 0x00009003020085a7 */ /* 0x000ea400080010ff */
[----:B--2---:R-:W-:Y:S05]  /*b020*/  @!P0 BRA `(.L_x_32) ;  /* 0xfffffffc00f08947 */ /* 0x004fea000383ffff */
[----:B------:R-:W-:Y:S05]  /*b030*/  BRA `(.L_x_170) ;  /* 0xffffff6c00347947 */ /* 0x000fea000383ffff */
.L_x_36:
[----:B----4-:R-:W-:-:S07]  /*b040*/  MOV R0, UR5 ;  /* 0x0000000500007c02 */ /* 0x010fce0008000f00 */
.L_x_171:
[----:B-1----:R1:W2:Y:S02]  /*b050*/  SYNCS.PHASECHK.TRANS64.TRYWAIT P0, [R0+URZ], R2 ;  /* 0x00000002000075a7 */ /* 0x0022a400080011ff */
[----:B--2---:R-:W-:Y:S05]  /*b060*/  @!P0 NANOSLEEP.SYNCS 0x989680 ;  /* 0x009896800000895d */ /* 0x004fea0003900000 */
[----:B------:R-:W2:Y:S02]  /*b070*/  @!P0 SYNCS.PHASECHK.TRANS64 P0, [R0+URZ], R2 ;  /* 0x00000002000085a7 */ /* 0x000ea400080010ff */
[----:B--2---:R-:W-:Y:S05]  /*b080*/  @!P0 BRA `(.L_x_171) ;  /* 0xfffffffc00f08947 */ /* 0x004fea000383ffff */
[----:B------:R-:W-:Y:S05]  /*b090*/  BRA `(.L_x_172) ;  /* 0xffffff7000a47947 */ /* 0x000fea000383ffff */
.L_x_37:
[----:B----4-:R-:W-:-:S07]  /*b0a0*/  MOV R0, UR5 ;  /* 0x0000000500007c02 */ /* 0x010fce0008000f00 */
.L_x_173:
[----:B-1----:R1:W2:Y:S02]  /*b0b0*/  SYNCS.PHASECHK.TRANS64.TRYWAIT P0, [R0+URZ], R3 ;  /* 0x00000003000075a7 */ /* 0x0022a400080011ff */
[----:B--2---:R-:W-:Y:S05]  /*b0c0*/  @!P0 NANOSLEEP.SYNCS 0x989680 ;  /* 0x009896800000895d */ /* 0x004fea0003900000 */
[----:B------:R-:W2:Y:S02]  /*b0d0*/  @!P0 SYNCS.PHASECHK.TRANS64 P0, [R0+URZ], R3 ;  /* 0x00000003000085a7 */ /* 0x000ea400080010ff */
[----:B--2---:R-:W-:Y:S05]  /*b0e0*/  @!P0 BRA `(.L_x_173) ;  /* 0xfffffffc00f08947 */ /* 0x004fea000383ffff */
[----:B------:R-:W-:Y:S05]  /*b0f0*/  BRA `(.L_x_174) ;  /* 0xffffff7000b07947 */ /* 0x000fea000383ffff */
.L_x_38:
[----:B----4-:R-:W-:-:S07]  /*b100*/  MOV R0, UR5 ;  /* 0x0000000500007c02 */ /* 0x010fce0008000f00 */
.L_x_175:
[----:B-1----:R1:W2:Y:S02]  /*b110*/  SYNCS.PHASECHK.TRANS64.TRYWAIT P0, [R0+URZ], R3 ;  /* 0x00000003000075a7 */ /* 0x0022a400080011ff */
[----:B--2---:R-:W-:Y:S05]  /*b120*/  @!P0 NANOSLEEP.SYNCS 0x989680 ;  /* 0x009896800000895d */ /* 0x004fea0003900000 */
[----:B------:R-:W2:Y:S02]  /*b130*/  @!P0 SYNCS.PHASECHK.TRANS64 P0, [R0+URZ], R3 ;  /* 0x00000003000085a7 */ /* 0x000ea400080010ff */
[----:B--2---:R-:W-:Y:S05]  /*b140*/  @!P0 BRA `(.L_x_175) ;  /* 0xfffffffc00f08947 */ /* 0x004fea000383ffff */
[----:B------:R-:W-:Y:S05]  /*b150*/  BRA `(.L_x_176) ;  /* 0xffffff7000bc7947 */ /* 0x000fea000383ffff */
.L_x_41:
[----:B-1----:R1:W2:Y:S02]  /*b160*/  SYNCS.PHASECHK.TRANS64.TRYWAIT P0, [R0+URZ+0xf0], R4 ;  /* 0x0000f004000075a7 */ /* 0x0022a400080011ff */
[----:B--2---:R-:W-:Y:S05]  /*b170*/  @!P0 NANOSLEEP.SYNCS 0x989680 ;  /* 0x009896800000895d */ /* 0x004fea0003900000 */
[----:B------:R-:W2:Y:S02]  /*b180*/  @!P0 SYNCS.PHASECHK.TRANS64 P0, [R0+URZ+0xf0], R4 ;  /* 0x0000f004000085a7 */ /* 0x000ea400080010ff */
[----:B--2---:R-:W-:Y:S05]  /*b190*/  @!P0 BRA `(.L_x_41) ;  /* 0xfffffffc00f08947 */ /* 0x004fea000383ffff */
[----:B------:R-:W-:Y:S05]  /*b1a0*/  BRA `(.L_x_177) ;  /* 0xffffff7400187947 */ /* 0x000fea000383ffff */
.L_x_42:
[----:B------:R-:W-:-:S07]  /*b1b0*/  MOV R0, UR5 ;  /* 0x0000000500007c02 */ /* 0x000fce0008000f00 */
.L_x_178:
[----:B-1----:R1:W2:Y:S02]  /*b1c0*/  SYNCS.PHASECHK.TRANS64.TRYWAIT P0, [R0+URZ+0xa0], R5 ;  /* 0x0000a005000075a7 */ /* 0x0022a400080011ff */
[----:B--2---:R-:W-:Y:S05]  /*b1d0*/  @!P0 NANOSLEEP.SYNCS 0x989680 ;  /* 0x009896800000895d */ /* 0x004fea0003900000 */
[----:B------:R-:W2:Y:S02]  /*b1e0*/  @!P0 SYNCS.PHASECHK.TRANS64 P0, [R0+URZ+0xa0], R5 ;  /* 0x0000a005000085a7 */ /* 0x000ea400080010ff */
[----:B--2---:R-:W-:Y:S05]  /*b1f0*/  @!P0 BRA `(.L_x_178) ;  /* 0xfffffffc00f08947 */ /* 0x004fea000383ffff */
[----:B------:R-:W-:Y:S05]  /*b200*/  BRA `(.L_x_179) ;  /* 0xffffff7400287947 */ /* 0x000fea000383ffff */
.L_x_43:
[----:B-1----:R1:W2:Y:S02]  /*b210*/  SYNCS.PHASECHK.TRANS64.TRYWAIT P1, [R0+URZ+0x90], R4 ;  /* 0x00009004000075a7 */ /* 0x0022a400080211ff */
[----:B--2---:R-:W-:Y:S05]  /*b220*/  @!P1 NANOSLEEP.SYNCS 0x989680 ;  /* 0x009896800000995d */ /* 0x004fea0003900000 */
[----:B------:R-:W2:Y:S02]  /*b230*/  @!P1 SYNCS.PHASECHK.TRANS64 P1, [R0+URZ+0x90], R4 ;  /* 0x00009004000095a7 */ /* 0x000ea400080210ff */
[----:B--2---:R-:W-:Y:S05]  /*b240*/  @!P1 BRA `(.L_x_43) ;  /* 0xfffffffc00f09947 */ /* 0x004fea000383ffff */
[----:B------:R-:W-:Y:S05]  /*b250*/  BRA `(.L_x_180) ;  /* 0xffffff7400587947 */ /* 0x000fea000383ffff */
.L_x_46:
[----:B------:R-:W-:-:S07]  /*b260*/  MOV R0, UR5 ;  /* 0x0000000500007c02 */ /* 0x000fce0008000f00 */
.L_x_181:
[----:B-1----:R1:W2:Y:S02]  /*b270*/  SYNCS.PHASECHK.TRANS64.TRYWAIT P0, [R0+URZ+0xa0], R2 ;  /* 0x0000a002000075a7 */ /* 0x0022a400080011ff */
[----:B--2---:R-:W-:Y:S05]  /*b280*/  @!P0 NANOSLEEP.SYNCS 0x989680 ;  /* 0x009896800000895d */ /* 0x004fea0003900000 */
[----:B------:R-:W2:Y:S02]  /*b290*/  @!P0 SYNCS.PHASECHK.TRANS64 P0, [R0+URZ+0xa0], R2 ;  /* 0x0000a002000085a7 */ /* 0x000ea400080010ff */
[----:B--2---:R-:W-:Y:S05]  /*b2a0*/  @!P0 BRA `(.L_x_181) ;  /* 0xfffffffc00f08947 */ /* 0x004fea000383ffff */
[----:B------:R-:W-:Y:S05]  /*b2b0*/  BRA `(.L_x_45) ;  /* 0xffffff7400ac7947 */ /* 0x000fea000383ffff */
.L_x_53:
[----:B-1----:R1:W2:Y:S02]  /*b2c0*/  SYNCS.PHASECHK.TRANS64.TRYWAIT P1, [R0+URZ+0x90], R2 ;  /* 0x00009002000075a7 */ /* 0x0022a400080211ff */
[----:B--2---:R-:W-:Y:S05]  /*b2d0*/  @!P1 NANOSLEEP.SYNCS 0x989680 ;  /* 0x009896800000995d */ /* 0x004fea0003900000 */
[----:B------:R-:W2:Y:S02]  /*b2e0*/  @!P1 SYNCS.PHASECHK.TRANS64 P1, [R0+URZ+0x90], R2 ;  /* 0x00009002000095a7 */ /* 0x000ea400080210ff */
[----:B--2---:R-:W-:Y:S05]  /*b2f0*/  @!P1 BRA `(.L_x_53) ;  /* 0xfffffffc00f09947 */ /* 0x004fea000383ffff */
[----:B------:R-:W-:Y:S05]  /*b300*/  BRA `(.L_x_182) ;  /* 0xffffff7c001c7947 */ /* 0x000fea000383ffff */
.L_x_54:
[----:B------:R-:W-:-:S07]  /*b310*/  MOV R2, UR7 ;  /* 0x0000000700027c02 */ /* 0x000fce0008000f00 */
.L_x_183:
[----:B-1----:R1:W2:Y:S02]  /*b320*/  SYNCS.PHASECHK.TRANS64.TRYWAIT P0, [R2+URZ+0xd0], R0 ;  /* 0x0000d000020075a7 */ /* 0x0022a400080011ff */
[----:B--2---:R-:W-:Y:S05]  /*b330*/  @!P0 NANOSLEEP.SYNCS 0x989680 ;  /* 0x009896800000895d */ /* 0x004fea0003900000 */
[----:B------:R-:W2:Y:S02]  /*b340*/  @!P0 SYNCS.PHASECHK.TRANS64 P0, [R2+URZ+0xd0], R0 ;  /* 0x0000d000020085a7 */ /* 0x000ea400080010ff */
[----:B--2---:R-:W-:Y:S05]  /*b350*/  @!P0 BRA `(.L_x_183) ;  /* 0xfffffffc00f08947 */ /* 0x004fea000383ffff */
[----:B------:R-:W-:Y:S05]  /*b360*/  BRA `(.L_x_184) ;  /* 0xffffff7c006c7947 */ /* 0x000fea000383ffff */
.L_x_57:
[----:B------:R-:W-:Y:S07]  /*b370*/  MOV R0, UR6 ;  /* 0x0000000600007c02 */ /* 0x000fee0008000f00 */
.L_x_185:
[----:B-1----:R1:W2:Y:S02]  /*b380*/  SYNCS.PHASECHK.TRANS64.TRYWAIT P0, [R0+URZ], R2 ;  /* 0x00000002000075a7 */ /* 0x0022a400080011ff */
[----:B--2---:R-:W-:Y:S05]  /*b390*/  @!P0 NANOSLEEP.SYNCS 0x989680 ;  /* 0x009896800000895d */ /* 0x004fea0003900000 */
[----:B------:R-:W2:Y:S02]  /*b3a0*/  @!P0 SYNCS.PHASECHK.TRANS64 P0, [R0+URZ], R2 ;  /* 0x00000002000085a7 */ /* 0x000ea400080010ff */
[----:B--2---:R-:W-:Y:S05]  /*b3b0*/  @!P0 BRA `(.L_x_185) ;  /* 0xfffffffc00f08947 */ /* 0x004fea000383ffff */
[----:B------:R-:W-:Y:S05]  /*b3c0*/  BRA `(.L_x_56) ;  /* 0xffffff7c00887947 */ /* 0x000fea000383ffff */
.L_x_60:
[----:B------:R-:W-:-:S07]  /*b3d0*/  MOV R0, UR6 ;  /* 0x0000000600007c02 */ /* 0x000fce0008000f00 */
.L_x_186:
[----:B--2---:R2:W4:Y:S02]  /*b3e0*/  SYNCS.PHASECHK.TRANS64.TRYWAIT P0, [R0+URZ], R2 ;  /* 0x00000002000075a7 */ /* 0x00452400080011ff */
[----:B----4-:R-:W-:Y:S05]  /*b3f0*/  @!P0 NANOSLEEP.SYNCS 0x989680 ;  /* 0x009896800000895d */ /* 0x010fea0003900000 */
[----:B------:R-:W4:Y:S02]  /*b400*/  @!P0 SYNCS.PHASECHK.TRANS64 P0, [R0+URZ], R2 ;  /* 0x00000002000085a7 */ /* 0x000f2400080010ff */
[----:B----4-:R-:W-:Y:S05]  /*b410*/  @!P0 BRA `(.L_x_186) ;  /* 0xfffffffc00f08947 */ /* 0x010fea000383ffff */
[----:B------:R-:W-:Y:S05]  /*b420*/  BRA `(.L_x_187) ;  /* 0xffffff8000647947 */ /* 0x000fea000383ffff */
.L_x_61:
[----:B------:R-:W-:-:S07]  /*b430*/  MOV R0, UR6 ;  /* 0x0000000600007c02 */ /* 0x000fce0008000f00 */
.L_x_188:
[----:B-1----:R1:W2:Y:S02]  /*b440*/  SYNCS.PHASECHK.TRANS64.TRYWAIT P0, [R0+URZ], R3 ;  /* 0x00000003000075a7 */ /* 0x0022a400080011ff */
[----:B--2---:R-:W-:Y:S05]  /*b450*/  @!P0 NANOSLEEP.SYNCS 0x989680 ;  /* 0x009896800000895d */ /* 0x004fea0003900000 */
[----:B------:R-:W2:Y:S02]  /*b460*/  @!P0 SYNCS.PHASECHK.TRANS64 P0, [R0+URZ], R3 ;  /* 0x00000003000085a7 */ /* 0x000ea400080010ff */
[----:B--2---:R-:W-:Y:S05]  /*b470*/  @!P0 BRA `(.L_x_188) ;  /* 0xfffffffc00f08947 */ /* 0x004fea000383ffff */
[----:B------:R-:W-:Y:S05]  /*b480*/  BRA `(.L_x_189) ;  /* 0xffffff8000707947 */ /* 0x000fea000383ffff */
.L_x_62:
[----:B------:R-:W-:-:S07]  /*b490*/  MOV R0, UR6 ;  /* 0x0000000600007c02 */ /* 0x000fce0008000f00 */
.L_x_190:
[----:B-1----:R1:W2:Y:S02]  /*b4a0*/  SYNCS.PHASECHK.TRANS64.TRYWAIT P0, [R0+URZ], R3 ;  /* 0x00000003000075a7 */ /* 0x0022a400080011ff */
[----:B--2---:R-:W-:Y:S05]  /*b4b0*/  @!P0 NANOSLEEP.SYNCS 0x989680 ;  /* 0x009896800000895d */ /* 0x004fea0003900000 */
[----:B------:R-:W2:Y:S02]  /*b4c0*/  @!P0 SYNCS.PHASECHK.TRANS64 P0, [R0+URZ], R3 ;  /* 0x00000003000085a7 */ /* 0x000ea400080010ff */
[----:B--2---:R-:W-:Y:S05]  /*b4d0*/  @!P0 BRA `(.L_x_190) ;  /* 0xfffffffc00f08947 */ /* 0x004fea000383ffff */
[----:B------:R-:W-:Y:S05]  /*b4e0*/  BRA `(.L_x_191) ;  /* 0xffffff80007c7947 */ /* 0x000fea000383ffff */
.L_x_63:
[----:B-1----:R-:W-:-:S07]  /*b4f0*/  MOV R0, UR7 ;  /* 0x0000000700007c02 */ /* 0x002fce0008000f00 */
.L_x_192:
[----:B-1----:R1:W2:Y:S02]  /*b500*/  SYNCS.PHASECHK.TRANS64.TRYWAIT P0, [R0+URZ], R2 ;  /* 0x00000002000075a7 */ /* 0x0022a400080011ff */
[----:B--2---:R-:W-:Y:S05]  /*b510*/  @!P0 NANOSLEEP.SYNCS 0x989680 ;  /* 0x009896800000895d */ /* 0x004fea0003900000 */
[----:B------:R-:W2:Y:S02]  /*b520*/  @!P0 SYNCS.PHASECHK.TRANS64 P0, [R0+URZ], R2 ;  /* 0x00000002000085a7 */ /* 0x000ea400080010ff */
[----:B--2---:R-:W-:Y:S05]  /*b530*/  @!P0 BRA `(.L_x_192) ;  /* 0xfffffffc00f08947 */ /* 0x004fea000383ffff */
[----:B------:R-:W-:Y:S05]  /*b540*/  BRA `(.L_x_193) ;  /* 0xffffff8000887947 */ /* 0x000fea000383ffff */
.L_x_68:
[----:B--2---:R2:W3:Y:S02]  /*b550*/  SYNCS.PHASECHK.TRANS64.TRYWAIT P0, [R0+URZ+0x90], R2 ;  /* 0x00009002000075a7 */ /* 0x0044e400080011ff */
[----:B---3--:R-:W-:Y:S05]  /*b560*/  @!P0 NANOSLEEP.SYNCS 0x989680 ;  /* 0x009896800000895d */ /* 0x008fea0003900000 */
[----:B------:R-:W3:Y:S02]  /*b570*/  @!P0 SYNCS.PHASECHK.TRANS64 P0, [R0+URZ+0x90], R2 ;  /* 0x00009002000085a7 */ /* 0x000ee400080010ff */
[----:B---3--:R-:W-:Y:S05]  /*b580*/  @!P0 BRA `(.L_x_68) ;  /* 0xfffffffc00f08947 */ /* 0x008fea000383ffff */
[----:B------:R-:W-:Y:S05]  /*b590*/  BRA `(.L_x_194) ;  /* 0xffffff8400887947 */ /* 0x000fea000383ffff */
.L_x_71:
[----:B------:R-:W-:Y:S07]  /*b5a0*/  MOV R0, UR7 ;  /* 0x0000000700007c02 */ /* 0x000fee0008000f00 */
.L_x_195:
[----:B--2---:R2:W3:Y:S02]  /*b5b0*/  SYNCS.PHASECHK.TRANS64.TRYWAIT P0, [R0+URZ+0x88], R2 ;  /* 0x00008802000075a7 */ /* 0x0044e400080011ff */
[----:B---3--:R-:W-:Y:S05]  /*b5c0*/  @!P0 NANOSLEEP.SYNCS 0x989680 ;  /* 0x009896800000895d */ /* 0x008fea0003900000 */
[----:B------:R-:W3:Y:S02]  /*b5d0*/  @!P0 SYNCS.PHASECHK.TRANS64 P0, [R0+URZ+0x88], R2 ;  /* 0x00008802000085a7 */ /* 0x000ee400080010ff */
[----:B---3--:R-:W-:Y:S05]  /*b5e0*/  @!P0 BRA `(.L_x_195) ;  /* 0xfffffffc00f08947 */ /* 0x008fea000383ffff */
[----:B------:R-:W-:Y:S05]  /*b5f0*/  BRA `(.L_x_70) ;  /* 0xffffff8800687947 */ /* 0x000fea000383ffff */
.L_x_74:
[----:B------:R-:W-:Y:S07]  /*b600*/  MOV R0, UR7 ;  /* 0x0000000700007c02 */ /* 0x000fee0008000f00 */
.L_x_196:
[----:B-1----:R1:W2:Y:S02]  /*b610*/  SYNCS.PHASECHK.TRANS64.TRYWAIT P0, [R0+URZ+0x60], R32 ;  /* 0x00006020000075a7 */ /* 0x0022a400080011ff */
[----:B--2---:R-:W-:Y:S05]  /*b620*/  @!P0 NANOSLEEP.SYNCS 0x989680 ;  /* 0x009896800000895d */ /* 0x004fea0003900000 */
[----:B------:R-:W2:Y:S02]  /*b630*/  @!P0 SYNCS.PHASECHK.TRANS64 P0, [R0+URZ+0x60], R32 ;  /* 0x00006020000085a7 */ /* 0x000ea400080010ff */
[----:B--2---:R-:W-:Y:S05]  /*b640*/  @!P0 BRA `(.L_x_196) ;  /* 0xfffffffc00f08947 */ /* 0x004fea000383ffff */
[----:B------:R-:W-:Y:S05]  /*b650*/  BRA `(.L_x_197) ;  /* 0xffffff8800e47947 */ /* 0x000fea000383ffff */
.L_x_75:
[----:B------:R-:W-:Y:S07]  /*b660*/  MOV R0, UR7 ;  /* 0x0000000700007c02 */ /* 0x000fee0008000f00 */
.L_x_198:
[----:B-1----:R1:W2:Y:S02]  /*b670*/  SYNCS.PHASECHK.TRANS64.TRYWAIT P0, [R0+URZ+0x68], R32 ;  /* 0x00006820000075a7 */ /* 0x0022a400080011ff */
[----:B--2---:R-:W-:Y:S05]  /*b680*/  @!P0 NANOSLEEP.SYNCS 0x989680 ;  /* 0x009896800000895d */ /* 0x004fea0003900000 */
[----:B------:R-:W2:Y:S02]  /*b690*/  @!P0 SYNCS.PHASECHK.TRANS64 P0, [R0+URZ+0x68], R32 ;  /* 0x00006820000085a7 */ /* 0x000ea400080010ff */
[----:B--2---:R-:W-:Y:S05]  /*b6a0*/  @!P0 BRA `(.L_x_198) ;  /* 0xfffffffc00f08947 */ /* 0x004fea000383ffff */
[----:B------:R-:W-:Y:S05]  /*b6b0*/  BRA `(.L_x_199) ;  /* 0xffffff8c00207947 */ /* 0x000fea000383ffff */
.L_x_76:
[----:B------:R-:W-:Y:S07]  /*b6c0*/  MOV R0, UR7 ;  /* 0x0000000700007c02 */ /* 0x000fee0008000f00 */
.L_x_200:
[----:B-1----:R1:W2:Y:S02]  /*b6d0*/  SYNCS.PHASECHK.TRANS64.TRYWAIT P0, [R0+URZ+0x70], R32 ;  /* 0x00007020000075a7 */ /* 0x0022a400080011ff */
[----:B--2---:R-:W-:Y:S05]  /*b6e0*/  @!P0 NANOSLEEP.SYNCS 0x989680 ;  /* 0x009896800000895d */ /* 0x004fea0003900000 */
[----:B------:R-:W2:Y:S02]  /*b6f0*/  @!P0 SYNCS.PHASECHK.TRANS64 P0, [R0+URZ+0x70], R32 ;  /* 0x00007020000085a7 */ /* 0x000ea400080010ff */
[----:B--2---:R-:W-:Y:S05]  /*b700*/  @!P0 BRA `(.L_x_200) ;  /* 0xfffffffc00f08947 */ /* 0x004fea000383ffff */
[----:B------:R-:W-:Y:S05]  /*b710*/  BRA `(.L_x_201) ;  /* 0xffffff8c00607947 */ /* 0x000fea000383ffff */
.L_x_77:
[----:B------:R-:W-:Y:S07]  /*b720*/  MOV R0, UR7 ;  /* 0x0000000700007c02 */ /* 0x000fee0008000f00 */
.L_x_202:
[----:B-1----:R1:W2:Y:S02]  /*b730*/  SYNCS.PHASECHK.TRANS64.TRYWAIT P0, [R0+URZ+0x78], R32 ;  /* 0x00007820000075a7 */ /* 0x0022a400080011ff */
[----:B--2---:R-:W-:Y:S05]  /*b740*/  @!P0 NANOSLEEP.SYNCS 0x989680 ;  /* 0x009896800000895d */ /* 0x004fea0003900000 */
[----:B------:R-:W2:Y:S02]  /*b750*/  @!P0 SYNCS.PHASECHK.TRANS64 P0, [R0+URZ+0x78], R32 ;  /* 0x00007820000085a7 */ /* 0x000ea400080010ff */
[----:B--2---:R-:W-:Y:S05]  /*b760*/  @!P0 BRA `(.L_x_202) ;  /* 0xfffffffc00f08947 */ /* 0x004fea000383ffff */
[----:B------:R-:W-:Y:S05]  /*b770*/  BRA `(.L_x_203) ;  /* 0xffffff8c00a47947 */ /* 0x000fea000383ffff */
.L_x_78:
[----:B------:R-:W-:Y:S07]  /*b780*/  MOV R0, UR7 ;  /* 0x0000000700007c02 */ /* 0x000fee0008000f00 */
.L_x_204:
[----:B-1----:R1:W2:Y:S02]  /*b790*/  SYNCS.PHASECHK.TRANS64.TRYWAIT P0, [R0+URZ+0x60], R14 ;  /* 0x0000600e000075a7 */ /* 0x0022a400080011ff */
[----:B--2---:R-:W-:Y:S05]  /*b7a0*/  @!P0 NANOSLEEP.SYNCS 0x989680 ;  /* 0x009896800000895d */ /* 0x004fea0003900000 */
[----:B------:R-:W2:Y:S02]  /*b7b0*/  @!P0 SYNCS.PHASECHK.TRANS64 P0, [R0+URZ+0x60], R14 ;  /* 0x0000600e000085a7 */ /* 0x000ea400080010ff */
[----:B--2---:R-:W-:Y:S05]  /*b7c0*/  @!P0 BRA `(.L_x_204) ;  /* 0xfffffffc00f08947 */ /* 0x004fea000383ffff */
[----:B------:R-:W-:Y:S05]  /*b7d0*/  BRA `(.L_x_205) ;  /* 0xffffff8c00ec7947 */ /* 0x000fea000383ffff */
.L_x_79:
[----:B------:R-:W-:Y:S07]  /*b7e0*/  MOV R0, UR7 ;  /* 0x0000000700007c02 */ /* 0x000fee0008000f00 */
.L_x_206:
[----:B-1----:R1:W2:Y:S02]  /*b7f0*/  SYNCS.PHASECHK.TRANS64.TRYWAIT P0, [R0+URZ+0x68], R14 ;  /* 0x0000680e000075a7 */ /* 0x0022a400080011ff */
[----:B--2---:R-:W-:Y:S05]  /*b800*/  @!P0 NANOSLEEP.SYNCS 0x989680 ;  /* 0x009896800000895d */ /* 0x004fea0003900000 */
[----:B------:R-:W2:Y:S02]  /*b810*/  @!P0 SYNCS.PHASECHK.TRANS64 P0, [R0+URZ+0x68], R14 ;  /* 0x0000680e000085a7 */ /* 0x000ea400080010ff */
[----:B--2---:R-:W-:Y:S05]  /*b820*/  @!P0 BRA `(.L_x_206) ;  /* 0xfffffffc00f08947 */ /* 0x004fea000383ffff */
[----:B------:R-:W-:Y:S05]  /*b830*/  BRA `(.L_x_207) ;  /* 0xffffff9000307947 */ /* 0x000fea000383ffff */
.L_x_80:
[----:B------:R-:W-:Y:S07]  /*b840*/  MOV R0, UR7 ;  /* 0x0000000700007c02 */ /* 0x000fee0008000f00 */
.L_x_208:
[----:B-1----:R1:W2:Y:S02]  /*b850*/  SYNCS.PHASECHK.TRANS64.TRYWAIT P0, [R0+URZ+0x70], R14 ;  /* 0x0000700e000075a7 */ /* 0x0022a400080011ff */
[----:B--2---:R-:W-:Y:S05]  /*b860*/  @!P0 NANOSLEEP.SYNCS 0x989680 ;  /* 0x009896800000895d */ /* 0x004fea0003900000 */
[----:B------:R-:W2:Y:S02]  /*b870*/  @!P0 SYNCS.PHASECHK.TRANS64 P0, [R0+URZ+0x70], R14 ;  /* 0x0000700e000085a7 */ /* 0x000ea400080010ff */
[----:B--2---:R-:W-:Y:S05]  /*b880*/  @!P0 BRA `(.L_x_208) ;  /* 0xfffffffc00f08947 */ /* 0x004fea000383ffff */
[----:B------:R-:W-:Y:S05]  /*b890*/  BRA `(.L_x_209) ;  /* 0xffffff9000747947 */ /* 0x000fea000383ffff */
.L_x_81:
[----:B------:R-:W-:Y:S07]  /*b8a0*/  MOV R0, UR7 ;  /* 0x0000000700007c02 */ /* 0x000fee0008000f00 */
.L_x_210:
[----:B-1----:R1:W2:Y:S02]  /*b8b0*/  SYNCS.PHASECHK.TRANS64.TRYWAIT P0, [R0+URZ+0x78], R14 ;  /* 0x0000780e000075a7 */ /* 0x0022a400080011ff */
[----:B--2---:R-:W-:Y:S05]  /*b8c0*/  @!P0 NANOSLEEP.SYNCS 0x989680 ;  /* 0x009896800000895d */ /* 0x004fea0003900000 */
[----:B------:R-:W2:Y:S02]  /*b8d0*/  @!P0 SYNCS.PHASECHK.TRANS64 P0, [R0+URZ+0x78], R14 ;  /* 0x0000780e000085a7 */ /* 0x000ea400080010ff */
[----:B--2---:R-:W-:Y:S05]  /*b8e0*/  @!P0 BRA `(.L_x_210) ;  /* 0xfffffffc00f08947 */ /* 0x004fea000383ffff */
[----:B------:R-:W-:Y:S05]  /*b8f0*/  BRA `(.L_x_211) ;  /* 0xffffff9000f87947 */ /* 0x000fea000383ffff */
.L_x_83:
[----:B------:R-:W-:-:S07]  /*b900*/  MOV R0, UR7 ;  /* 0x0000000700007c02 */ /* 0x000fce0008000f00 */
.L_x_212:
[----:B-1----:R1:W3:Y:S02]  /*b910*/  SYNCS.PHASECHK.TRANS64.TRYWAIT P0, [R0+URZ+0x60], R32 ;  /* 0x00006020000075a7 */ /* 0x0022e400080011ff */
[----:B---3--:R-:W-:Y:S05]  /*b920*/  @!P0 NANOSLEEP.SYNCS 0x989680 ;  /* 0x009896800000895d */ /* 0x008fea0003900000 */
[----:B------:R-:W3:Y:S02]  /*b930*/  @!P0 SYNCS.PHASECHK.TRANS64 P0, [R0+URZ+0x60], R32 ;  /* 0x00006020000085a7 */ /* 0x000ee400080010ff */
[----:B---3--:R-:W-:Y:S05]  /*b940*/  @!P0 BRA `(.L_x_212) ;  /* 0xfffffffc00f08947 */ /* 0x008fea000383ffff */
[----:B------:R-:W-:Y:S05]  /*b950*/  BRA `(.L_x_213) ;  /* 0xffffff9400607947 */ /* 0x000fea000383ffff */
.L_x_84:
[----:B-1----:R-:W-:-:S07]  /*b960*/  MOV R0, UR7 ;  /* 0x0000000700007c02 */ /* 0x002fce0008000f00 */
.L_x_214:
[----:B-1----:R1:W3:Y:S02]  /*b970*/  SYNCS.PHASECHK.TRANS64.TRYWAIT P0, [R0+URZ+0x68], R32 ;  /* 0x00006820000075a7 */ /* 0x0022e400080011ff */
[----:B---3--:R-:W-:Y:S05]  /*b980*/  @!P0 NANOSLEEP.SYNCS 0x989680 ;  /* 0x009896800000895d */ /* 0x008fea0003900000 */
[----:B------:R-:W3:Y:S02]  /*b990*/  @!P0 SYNCS.PHASECHK.TRANS64 P0, [R0+URZ+0x68], R32 ;  /* 0x00006820000085a7 */ /* 0x000ee400080010ff */
[----:B---3--:R-:W-:Y:S05]  /*b9a0*/  @!P0 BRA `(.L_x_214) ;  /* 0xfffffffc00f08947 */ /* 0x008fea000383ffff */
[----:B------:R-:W-:Y:S05]  /*b9b0*/  BRA `(.L_x_215) ;  /* 0xffffff9400507947 */ /* 0x000fea000383ffff */
.L_x_85:
[----:B------:R-:W-:-:S07]  /*b9c0*/  MOV R2, UR7 ;  /* 0x0000000700027c02 */ /* 0x000fce0008000f00 */
.L_x_216:
[----:B-1----:R1:W3:Y:S02]  /*b9d0*/  SYNCS.PHASECHK.TRANS64.TRYWAIT P0, [R2+URZ+0x70], R32 ;  /* 0x00007020020075a7 */ /* 0x0022e400080011ff */
[----:B---3--:R-:W-:Y:S05]  /*b9e0*/  @!P0 NANOSLEEP.SYNCS 0x989680 ;  /* 0x009896800000895d */ /* 0x008fea0003900000 */
[----:B------:R-:W3:Y:S02]  /*b9f0*/  @!P0 SYNCS.PHASECHK.TRANS64 P0, [R2+URZ+0x70], R32 ;  /* 0x00007020020085a7 */ /* 0x000ee400080010ff */
[----:B---3--:R-:W-:Y:S05]  /*ba00*/  @!P0 BRA `(.L_x_216) ;  /* 0xfffffffc00f08947 */ /* 0x008fea000383ffff */
[----:B------:R-:W-:Y:S05]  /*ba10*/  BRA `(.L_x_217) ;  /* 0xffffff9400447947 */ /* 0x000fea000383ffff */
.L_x_87:
[----:B--2---:R2:W4:Y:S02]  /*ba20*/  SYNCS.PHASECHK.TRANS64.TRYWAIT P0, [R0+URZ+0x90], R2 ;  /* 0x00009002000075a7 */ /* 0x00452400080011ff */
[----:B----4-:R-:W-:Y:S05]  /*ba30*/  @!P0 NANOSLEEP.SYNCS 0x989680 ;  /* 0x009896800000895d */ /* 0x010fea0003900000 */
[----:B------:R-:W4:Y:S02]  /*ba40*/  @!P0 SYNCS.PHASECHK.TRANS64 P0, [R0+URZ+0x90], R2 ;  /* 0x00009002000085a7 */ /* 0x000f2400080010ff */
[----:B----4-:R-:W-:Y:S05]  /*ba50*/  @!P0 BRA `(.L_x_87) ;  /* 0xfffffffc00f08947 */ /* 0x010fea000383ffff */
[----:B------:R-:W-:Y:S05]  /*ba60*/  BRA `(.L_x_218) ;  /* 0xffffff9800187947 */ /* 0x000fea000383ffff */
.L_x_98:
[----:B-1----:R-:W-:Y:S04]  /*ba70*/  MOV R0, UR48 ;  /* 0x0000003000007c02 */ /* 0x002fe80008000f00 */
[----:B------:R1:W3:Y:S03]  /*ba80*/  SYNCS.PHASECHK.TRANS64.TRYWAIT P1, [R0+URZ+0x40], R3 ;  /* 0x00004003000075a7 */ /* 0x0002e600080211ff */
[----:B---3--:R-:W-:Y:S05]  /*ba90*/  @!P1 NANOSLEEP.SYNCS 0x989680 ;  /* 0x009896800000995d */ /* 0x008fea0003900000 */
[----:B------:R-:W3:Y:S02]  /*baa0*/  @!P1 SYNCS.PHASECHK.TRANS64 P1, [R0+URZ+0x40], R3 ;  /* 0x00004003000095a7 */ /* 0x000ee400080210ff */
[----:B---3--:R-:W-:Y:S05]  /*bab0*/  @!P1 BRA `(.L_x_98) ;  /* 0xfffffffc00ec9947 */ /* 0x008fea000383ffff */
[----:B------:R-:W-:Y:S05]  /*bac0*/  BRA `(.L_x_97) ;  /* 0xffffffa4004c7947 */ /* 0x000fea000383ffff */
.L_x_100:
[----:B-1----:R1:W2:Y:S02]  /*bad0*/  SYNCS.PHASECHK.TRANS64.TRYWAIT P0, [R83+URZ+0xb0], R2 ;  /* 0x0000b002530075a7 */ /* 0x0022a400080011ff */
[----:B--2---:R-:W-:Y:S05]  /*bae0*/  @!P0 NANOSLEEP.SYNCS 0x989680 ;  /* 0x009896800000895d */ /* 0x004fea0003900000 */
[----:B------:R-:W2:Y:S02]  /*baf0*/  @!P0 SYNCS.PHASECHK.TRANS64 P0, [R83+URZ+0xb0], R2 ;  /* 0x0000b002530085a7 */ /* 0x000ea400080010ff */
[----:B--2---:R-:W-:Y:S05]  /*bb00*/  @!P0 BRA `(.L_x_100) ;  /* 0xfffffffc00f08947 */ /* 0x004fea000383ffff */
[----:B------:R-:W-:Y:S05]  /*bb10*/  BRA `(.L_x_99) ;  /* 0xffffffa400787947 */ /* 0x000fea000383ffff */
.L_x_109:
[----:B-1----:R1:W2:Y:S02]  /*bb20*/  SYNCS.PHASECHK.TRANS64.TRYWAIT P0, [R2+URZ+0x40], R0 ;  /* 0x00004000020075a7 */ /* 0x0022a400080011ff */
[----:B--2---:R-:W-:Y:S05]  /*bb30*/  @!P0 NANOSLEEP.SYNCS 0x989680 ;  /* 0x009896800000895d */ /* 0x004fea0003900000 */
[----:B------:R-:W2:Y:S02]  /*bb40*/  @!P0 SYNCS.PHASECHK.TRANS64 P0, [R2+URZ+0x40], R0 ;  /* 0x00004000020085a7 */ /* 0x000ea400080010ff */
[----:B--2---:R-:W-:Y:S05]  /*bb50*/  @!P0 BRA `(.L_x_109) ;  /* 0xfffffffc00f08947 */ /* 0x004fea000383ffff */
[----:B------:R-:W-:Y:S05]  /*bb60*/  BRA `(.L_x_108) ;  /* 0xffffffac009c7947 */ /* 0x000fea000383ffff */
.L_x_117:
[----:B-1----:R1:W2:Y:S02]  /*bb70*/  SYNCS.PHASECHK.TRANS64.TRYWAIT P0, [R0+URZ+0x40], R5 ;  /* 0x00004005000075a7 */ /* 0x0022a400080011ff */
[----:B--2---:R-:W-:Y:S05]  /*bb80*/  @!P0 NANOSLEEP.SYNCS 0x989680 ;  /* 0x009896800000895d */ /* 0x004fea0003900000 */
[----:B------:R-:W2:Y:S02]  /*bb90*/  @!P0 SYNCS.PHASECHK.TRANS64 P0, [R0+URZ+0x40], R5 ;  /* 0x00004005000085a7 */ /* 0x000ea400080010ff */
[----:B--2---:R-:W-:Y:S05]  /*bba0*/  @!P0 BRA `(.L_x_117) ;  /* 0xfffffffc00f08947 */ /* 0x004fea000383ffff */
[----:B------:R-:W-:Y:S05]  /*bbb0*/  BRA `(.L_x_116) ;  /* 0xffffffb400e07947 */ /* 0x000fea000383ffff */
.L_x_125:
[----:B-1----:R1:W2:Y:S02]  /*bbc0*/  SYNCS.PHASECHK.TRANS64.TRYWAIT P0, [R0+URZ+0x40], R5 ;  /* 0x00004005000075a7 */ /* 0x0022a400080011ff */
[----:B--2---:R-:W-:Y:S05]  /*bbd0*/  @!P0 NANOSLEEP.SYNCS 0x989680 ;  /* 0x009896800000895d */ /* 0x004fea0003900000 */
[----:B------:R-:W2:Y:S02]  /*bbe0*/  @!P0 SYNCS.PHASECHK.TRANS64 P0, [R0+URZ+0x40], R5 ;  /* 0x00004005000085a7 */ /* 0x000ea400080010ff */
[----:B--2---:R-:W-:Y:S05]  /*bbf0*/  @!P0 BRA `(.L_x_125) ;  /* 0xfffffffc00f08947 */ /* 0x004fea000383ffff */
[----:B------:R-:W-:Y:S05]  /*bc00*/  BRA `(.L_x_124) ;  /* 0xffffffc000287947 */ /* 0x000fea000383ffff */
.L_x_133:
[----:B-1----:R1:W2:Y:S02]  /*bc10*/  SYNCS.PHASECHK.TRANS64.TRYWAIT P0, [R0+URZ+0x40], R5 ;  /* 0x00004005000075a7 */ /* 0x0022a400080011ff */
[----:B--2---:R-:W-:Y:S05]  /*bc20*/  @!P0 NANOSLEEP.SYNCS 0x989680 ;  /* 0x009896800000895d */ /* 0x004fea0003900000 */
[----:B------:R-:W2:Y:S02]  /*bc30*/  @!P0 SYNCS.PHASECHK.TRANS64 P0, [R0+URZ+0x40], R5 ;  /* 0x00004005000085a7 */ /* 0x000ea400080010ff */
[----:B--2---:R-:W-:Y:S05]  /*bc40*/  @!P0 BRA `(.L_x_133) ;  /* 0xfffffffc00f08947 */ /* 0x004fea000383ffff */
[----:B------:R-:W-:Y:S05]  /*bc50*/  BRA `(.L_x_132) ;  /* 0xffffffc8007c7947 */ /* 0x000fea000383ffff */
.L_x_141:
[----:B-1----:R1:W2:Y:S02]  /*bc60*/  SYNCS.PHASECHK.TRANS64.TRYWAIT P0, [R0+URZ+0x40], R5 ;  /* 0x00004005000075a7 */ /* 0x0022a400080011ff */
[----:B--2---:R-:W-:Y:S05]  /*bc70*/  @!P0 NANOSLEEP.SYNCS 0x989680 ;  /* 0x009896800000895d */ /* 0x004fea0003900000 */
[----:B------:R-:W2:Y:S02]  /*bc80*/  @!P0 SYNCS.PHASECHK.TRANS64 P0, [R0+URZ+0x40], R5 ;  /* 0x00004005000085a7 */ /* 0x000ea400080010ff */
[----:B--2---:R-:W-:Y:S05]  /*bc90*/  @!P0 BRA `(.L_x_141) ;  /* 0xfffffffc00f08947 */ /* 0x004fea000383ffff */
[----:B------:R-:W-:Y:S05]  /*bca0*/  BRA `(.L_x_140) ;  /* 0xffffffd000e07947 */ /* 0x000fea000383ffff */
.L_x_149:
[----:B-1----:R1:W2:Y:S02]  /*bcb0*/  SYNCS.PHASECHK.TRANS64.TRYWAIT P0, [R0+URZ+0x40], R5 ;  /* 0x00004005000075a7 */ /* 0x0022a400080011ff */
[----:B--2---:R-:W-:Y:S05]  /*bcc0*/  @!P0 NANOSLEEP.SYNCS 0x989680 ;  /* 0x009896800000895d */ /* 0x004fea0003900000 */
[----:B------:R-:W2:Y:S02]  /*bcd0*/  @!P0 SYNCS.PHASECHK.TRANS64 P0, [R0+URZ+0x40], R5 ;  /* 0x00004005000085a7 */ /* 0x000ea400080010ff */
[----:B--2---:R-:W-:Y:S05]  /*bce0*/  @!P0 BRA `(.L_x_149) ;  /* 0xfffffffc00f08947 */ /* 0x004fea000383ffff */
[----:B------:R-:W-:Y:S05]  /*bcf0*/  BRA `(.L_x_148) ;  /* 0xffffffdc00387947 */ /* 0x000fea000383ffff */
.L_x_157:
[----:B--2---:R2:W3:Y:S02]  /*bd00*/  SYNCS.PHASECHK.TRANS64.TRYWAIT P0, [R0+URZ+0x40], R91 ;  /* 0x0000405b000075a7 */ /* 0x0044e400080011ff */
[----:B---3--:R-:W-:Y:S05]  /*bd10*/  @!P0 NANOSLEEP.SYNCS 0x989680 ;  /* 0x009896800000895d */ /* 0x008fea0003900000 */
[----:B------:R-:W3:Y:S02]  /*bd20*/  @!P0 SYNCS.PHASECHK.TRANS64 P0, [R0+URZ+0x40], R91 ;  /* 0x0000405b000085a7 */ /* 0x000ee400080010ff */
[----:B---3--:R-:W-:Y:S05]  /*bd30*/  @!P0 BRA `(.L_x_157) ;  /* 0xfffffffc00f08947 */ /* 0x008fea000383ffff */
[----:B------:R-:W-:Y:S05]  /*bd40*/  BRA `(.L_x_156) ;  /* 0xffffffe400907947 */ /* 0x000fea000383ffff */
        .weak           $__internal_0_$__cuda_sm10x_tcgen05_guardrail_trap_col_being_dealloced_not_returned_by_alloc
        .type           $__internal_0_$__cuda_sm10x_tcgen05_guardrail_trap_col_being_dealloced_not_returned_by_alloc,@function
        .size           $__internal_0_$__cuda_sm10x_tcgen05_guardrail_trap_col_being_dealloced_not_returned_by_alloc,($__internal_1_$__cuda_sm10x_tcgen05_guardrail_trap_phase_invalid_during_alloc - $__internal_0_$__cuda_sm10x_tcgen05_guardrail_trap_col_being_dealloced_not_returned_by_alloc)
$__internal_0_$__cuda_sm10x_tcgen05_guardrail_trap_col_being_dealloced_not_returned_by_alloc:
[----:B------:R-:W-:Y:S05]  /*bd50*/  BPT.TRAP 0x1 ;  /* 0x000000040000795c */ /* 0x000fea0000300000 */
[----:B------:R-:W-:-:S04]  /*bd60*/  HFMA2 R3, -RZ, RZ, 0, 0 ;  /* 0x00000000ff037431 */ /* 0x000fc800000001ff */
[----:B------:R-:W-:Y:S05]  /*bd70*/  RET.REL.NODEC R2 `(_ZN7cutlass13device_kernelINS_4gemm6kernel13GemmUniversalIN4cute5tupleIJiiiiEEENS1_10collective13CollectiveMmaINS1_35MainloopSm100TmaUmmaWarpSpecializedILi4ELi2ELi4ENS5_IJNS4_1CILi1EEESB_SB_EEEEENS5_IJNSA_ILi64EEENSA_ILi256EEENSA_ILi32EEEEEENS_10tfloat32_tENS5_IJlSB_lEEESI_SJ_NS4_8TiledMMAINS4_8MMA_AtomIJNS4_17SM100_MMA_TF32_SSISI_SI_fLi64ELi256ELNS4_4UMMA5MajorE0ELSO_0ELNSN_7ScaleInE0ELSP_0EEEEEENS4_6LayoutISC_NS5_IJNSA_ILi0EEEST_ST_EEEEENS5_IJNS4_10UnderscoreESW_SW_EEEEENS4_13SM90_TMA_LOADENS4_14ComposedLayoutINS4_7SwizzleILi3ELi4ELi3EEENS4_18smem_ptr_flag_bitsILi32EEENSS_INS5_IJNSA_ILi8EEESG_EEENS5_IJSG_SB_EEEEEEEvNS4_8identityESZ_S19_vS1A_EENS_8epilogue10collective18CollectiveEpilogueINS1C_23Sm100TmaWarpSpecializedILi4ELi2ELi16ELb1ELb0EEEJSH_NS5_IJNSS_ISE_SB_EENSS_ISG_SB_EEEEESI_SJ_SI_SJ_NS1C_6fusion15FusionCallbacksIS1G_NS1K_17LinearCombinationISI_fSI_fLNS_15FloatRoundStyleE2EEESH_S1J_JEEENS4_5SM1004TMEM4LOAD26SM100_TMEM_LOAD_16dp128b8xESZ_S19_NS4_17SM75_U32x4_LDSM_NENS4_14SM90_TMA_STOREES19_NS4_17SM90_U32x4_STSM_NENS4_39AutoVectorizingCopyWithAssumedAlignmentILi128EEEEEEvvEEEEvNT_6ParamsE) ;  /* 0xffffff4002a07950 */ /* 0x000fea0003c3ffff */
        .weak           $__internal_1_$__cuda_sm10x_tcgen05_guardrail_trap_phase_invalid_during_alloc
        .type           $__internal_1_$__cuda_sm10x_tcgen05_guardrail_trap_phase_invalid_during_alloc,@function
        .size           $__internal_1_$__cuda_sm10x_tcgen05_guardrail_trap_phase_invalid_during_alloc,($__internal_2_$__cuda_sm10x_tcgen05_guardrail_trap_unallocated_columns_being_dealloced - $__internal_1_$__cuda_sm10x_tcgen05_guardrail_trap_phase_invalid_during_alloc)
$__internal_1_$__cuda_sm10x_tcgen05_guardrail_trap_phase_invalid_during_alloc:
[----:B------:R-:W-:Y:S05]  /*bd80*/  BPT.TRAP 0x1 ;  /* 0x000000040000795c */ /* 0x000fea0000300000 */
[----:B------:R-:W-:-:S04]  /*bd90*/  MOV R3, 0x0 ;  /* 0x0000000000037802 */ /* 0x000fc80000000f00 */
[----:B------:R-:W-:Y:S05]  /*bda0*/  RET.REL.NODEC R2 `(_ZN7cutlass13device_kernelINS_4gemm6kernel13GemmUniversalIN4cute5tupleIJiiiiEEENS1_10collective13CollectiveMmaINS1_35MainloopSm100TmaUmmaWarpSpecializedILi4ELi2ELi4ENS5_IJNS4_1CILi1EEESB_SB_EEEEENS5_IJNSA_ILi64EEENSA_ILi256EEENSA_ILi32EEEEEENS_10tfloat32_tENS5_IJlSB_lEEESI_SJ_NS4_8TiledMMAINS4_8MMA_AtomIJNS4_17SM100_MMA_TF32_SSISI_SI_fLi64ELi256ELNS4_4UMMA5MajorE0ELSO_0ELNSN_7ScaleInE0ELSP_0EEEEEENS4_6LayoutISC_NS5_IJNSA_ILi0EEEST_ST_EEEEENS5_IJNS4_10UnderscoreESW_SW_EEEEENS4_13SM90_TMA_LOADENS4_14ComposedLayoutINS4_7SwizzleILi3ELi4ELi3EEENS4_18smem_ptr_flag_bitsILi32EEENSS_INS5_IJNSA_ILi8EEESG_EEENS5_IJSG_SB_EEEEEEEvNS4_8identityESZ_S19_vS1A_EENS_8epilogue10collective18CollectiveEpilogueINS1C_23Sm100TmaWarpSpecializedILi4ELi2ELi16ELb1ELb0EEEJSH_NS5_IJNSS_ISE_SB_EENSS_ISG_SB_EEEEESI_SJ_SI_SJ_NS1C_6fusion15FusionCallbacksIS1G_NS1K_17LinearCombinationISI_fSI_fLNS_15FloatRoundStyleE2EEESH_S1J_JEEENS4_5SM1004TMEM4LOAD26SM100_TMEM_LOAD_16dp128b8xESZ_S19_NS4_17SM75_U32x4_LDSM_NENS4_14SM90_TMA_STOREES19_NS4_17SM90_U32x4_STSM_NENS4_39AutoVectorizingCopyWithAssumedAlignmentILi128EEEEEEvvEEEEvNT_6ParamsE) ;  /* 0xffffff4002947950 */ /* 0x000fea0003c3ffff */
        .weak           $__internal_2_$__cuda_sm10x_tcgen05_guardrail_trap_unallocated_columns_being_dealloced
        .type           $__internal_2_$__cuda_sm10x_tcgen05_guardrail_trap_unallocated_columns_being_dealloced,@function
        .size           $__internal_2_$__cuda_sm10x_tcgen05_guardrail_trap_unallocated_columns_being_dealloced,(.L_x_220 - $__internal_2_$__cuda_sm10x_tcgen05_guardrail_trap_unallocated_columns_being_dealloced)
$__internal_2_$__cuda_sm10x_tcgen05_guardrail_trap_unallocated_columns_being_dealloced:
[----:B------:R-:W-:Y:S05]  /*bdb0*/  BPT.TRAP 0x1 ;  /* 0x000000040000795c */ /* 0x000fea0000300000 */
[----:B------:R-:W-:-:S04]  /*bdc0*/  HFMA2 R3, -RZ, RZ, 0, 0 ;  /* 0x00000000ff037431 */ /* 0x000fc800000001ff */
[----:B------:R-:W-:Y:S05]  /*bdd0*/  RET.REL.NODEC R2 `(_ZN7cutlass13device_kernelINS_4gemm6kernel13GemmUniversalIN4cute5tupleIJiiiiEEENS1_10collective13CollectiveMmaINS1_35MainloopSm100TmaUmmaWarpSpecializedILi4ELi2ELi4ENS5_IJNS4_1CILi1EEESB_SB_EEEEENS5_IJNSA_ILi64EEENSA_ILi256EEENSA_ILi32EEEEEENS_10tfloat32_tENS5_IJlSB_lEEESI_SJ_NS4_8TiledMMAINS4_8MMA_AtomIJNS4_17SM100_MMA_TF32_SSISI_SI_fLi64ELi256ELNS4_4UMMA5MajorE0ELSO_0ELNSN_7ScaleInE0ELSP_0EEEEEENS4_6LayoutISC_NS5_IJNSA_ILi0EEEST_ST_EEEEENS5_IJNS4_10UnderscoreESW_SW_EEEEENS4_13SM90_TMA_LOADENS4_14ComposedLayoutINS4_7SwizzleILi3ELi4ELi3EEENS4_18smem_ptr_flag_bitsILi32EEENSS_INS5_IJNSA_ILi8EEESG_EEENS5_IJSG_SB_EEEEEEEvNS4_8identityESZ_S19_vS1A_EENS_8epilogue10collective18CollectiveEpilogueINS1C_23Sm100TmaWarpSpecializedILi4ELi2ELi16ELb1ELb0EEEJSH_NS5_IJNSS_ISE_SB_EENSS_ISG_SB_EEEEESI_SJ_SI_SJ_NS1C_6fusion15FusionCallbacksIS1G_NS1K_17LinearCombinationISI_fSI_fLNS_15FloatRoundStyleE2EEESH_S1J_JEEENS4_5SM1004TMEM4LOAD26SM100_TMEM_LOAD_16dp128b8xESZ_S19_NS4_17SM75_U32x4_LDSM_NENS4_14SM90_TMA_STOREES19_NS4_17SM90_U32x4_STSM_NENS4_39AutoVectorizingCopyWithAssumedAlignmentILi128EEEEEEvvEEEEvNT_6ParamsE) ;  /* 0xffffff4002887950 */ /* 0x000fea0003c3ffff */
.L_x_219:
[----:B------:R-:W-:-:S00]  /*bde0*/  BRA `(.L_x_219) ;  /* 0xfffffffc00fc7947 */ /* 0x000fc0000383ffff */
[----:B------:R-:W-:-:S00]  /*bdf0*/  NOP ;  /* 0x0000000000007918 */ /* 0x000fc00000000000 */
        /* <DEDUP_REMOVED lines=8> */
.L_x_220:


//--------------------- .nv.global.init           --------------------------
	.section	.nv.global.init,"aw",@progbits
.nv.global.init:
	.type		$str$27,@object
	.size		$str$27,($str$28 - $str$27)
$str$27:
        /*0000*/ 	.byte	0x28, 0x61, 0x64, 0x64, 0x72, 0x65, 0x73, 0x73, 0x20, 0x26, 0x20, 0x6d, 0x61, 0x73, 0x6b, 0x29
        /*0010*/ 	.byte	0x20, 0x3d, 0x3d, 0x20, 0x30, 0x00
	.type		$str$28,@object
	.size		$str$28,($str$26 - $str$28)
$str$28:
        /*0016*/ 	.byte	0x2f, 0x74, 0x6d, 0x70, 0x2f, 0x63, 0x75, 0x74, 0x6c, 0x61, 0x73, 0x73, 0x5f, 0x73, 0x77, 0x65
        /*0026*/ 	.byte	0x65, 0x70, 0x5f, 0x73, 0x72, 0x63, 0x2f, 0x69, 0x6e, 0x63, 0x6c, 0x75, 0x64, 0x65, 0x2f, 0x63
        /*0036*/ 	.byte	0x75, 0x74, 0x65, 0x2f, 0x70, 0x6f, 0x69, 0x6e, 0x74, 0x65, 0x72, 0x5f, 0x66, 0x6c, 0x61, 0x67
        /*0046*/ 	.byte	0x67, 0x65, 0x64, 0x2e, 0x68, 0x70, 0x70, 0x00
	.type		$str$26,@object
	.size		$str$26,($str$25 - $str$26)
$str$26:
        /*004e*/ 	.byte	0x2f, 0x74, 0x6d, 0x70, 0x2f, 0x63, 0x75, 0x74, 0x6c, 0x61, 0x73, 0x73, 0x5f, 0x73, 0x77, 0x65
        /*005e*/ 	.byte	0x65, 0x70, 0x5f, 0x73, 0x72, 0x63, 0x2f, 0x69, 0x6e, 0x63, 0x6c, 0x75, 0x64, 0x65, 0x2f, 0x63
        /*006e*/ 	.byte	0x75, 0x74, 0x65, 0x2f, 0x61, 0x74, 0x6f, 0x6d, 0x2f, 0x63, 0x6f, 0x70, 0x79, 0x5f, 0x74, 0x72
        /*007e*/ 	.byte	0x61, 0x69, 0x74, 0x73, 0x5f, 0x73, 0x6d, 0x31, 0x30, 0x30, 0x2e, 0x68, 0x70, 0x70, 0x00
	.type		$str$25,@object
	.size		$str$25,(__unnamed_1 - $str$25)
$str$25:
        /*008d*/ 	.byte	0x28, 0x28, 0x75, 0x69, 0x6e, 0x74, 0x33, 0x32, 0x5f, 0x74, 0x28, 0x74, 0x68, 0x72, 0x65, 0x61
        /*009d*/ 	.byte	0x64, 0x49, 0x64, 0x78, 0x2e, 0x78, 0x29, 0x20, 0x2f, 0x20, 0x33, 0x32, 0x29, 0x20, 0x25, 0x20
        /*00ad*/ 	.byte	0x34, 0x29, 0x20, 0x3d, 0x3d, 0x20, 0x28, 0x28, 0x28, 0x74, 0x6d, 0x65, 0x6d, 0x5f, 0x61, 0x64
        /*00bd*/ 	.byte	0x64, 0x72, 0x20, 0x3e, 0x3e, 0x20, 0x31, 0x36, 0x29, 0x20, 0x2f, 0x20, 0x33, 0x32, 0x29, 0x20
        /*00cd*/ 	.byte	0x25, 0x20, 0x34, 0x29, 0x00
	.type		__unnamed_1,@object
	.size		__unnamed_1,(__unnamed_2 - __unnamed_1)
__unnamed_1:
        /*00d2*/ 	.byte	0x61, 0x75, 0x74, 0x6f, 0x20, 0x63, 0x75, 0x74, 0x65, 0x3a, 0x3a, 0x61, 0x73, 0x5f, 0x70, 0x6f
        /* <DEDUP_REMOVED lines=24> */
        /*0262*/ 	.byte	0x30, 0x34, 0x38, 0x3e, 0x3e, 0x3e, 0x3e, 0x5d, 0x00
	.type		__unnamed_2,@object
	.size		__unnamed_2,(.L_2 - __unnamed_2)
__unnamed_2:
        /* <DEDUP_REMOVED lines=45> */
        /*053b*/ 	.byte	0x3e, 0x3e, 0x3e, 0x5d, 0x00
.L_2:


//--------------------- .nv.shared._ZN7cutlass13device_kernelINS_4gemm6kernel13GemmUniversalIN4cute5tupleIJiiiiEEENS1_10collective13CollectiveMmaINS1_35MainloopSm100TmaUmmaWarpSpecializedILi4ELi2ELi4ENS5_IJNS4_1CILi1EEESB_SB_EEEEENS5_IJNSA_ILi64EEENSA_ILi256EEENSA_ILi32EEEEEENS_10tfloat32_tENS5_IJlSB_lEEESI_SJ_NS4_8TiledMMAINS4_8MMA_AtomIJNS4_17SM100_MMA_TF32_SSISI_SI_fLi64ELi256ELNS4_4UMMA5MajorE0ELSO_0ELNSN_7ScaleInE0ELSP_0EEEEEENS4_6LayoutISC_NS5_IJNSA_ILi0EEEST_ST_EEEEENS5_IJNS4_10UnderscoreESW_SW_EEEEENS4_13SM90_TMA_LOADENS4_14ComposedLayoutINS4_7SwizzleILi3ELi4ELi3EEENS4_18smem_ptr_flag_bitsILi32EEENSS_INS5_IJNSA_ILi8EEESG_EEENS5_IJSG_SB_EEEEEEEvNS4_8identityESZ_S19_vS1A_EENS_8epilogue10collective18CollectiveEpilogueINS1C_23Sm100TmaWarpSpecializedILi4ELi2ELi16ELb1ELb0EEEJSH_NS5_IJNSS_ISE_SB_EENSS_ISG_SB_EEEEESI_SJ_SI_SJ_NS1C_6fusion15FusionCallbacksIS1G_NS1K_17LinearCombinationISI_fSI_fLNS_15FloatRoundStyleE2EEESH_S1J_JEEENS4_5SM1004TMEM4LOAD26SM100_TMEM_LOAD_16dp128b8xESZ_S19_NS4_17SM75_U32x4_LDSM_NENS4_14SM90_TMA_STOREES19_NS4_17SM90_U32x4_STSM_NENS4_39AutoVectorizingCopyWithAssumedAlignmentILi128EEEEEEvvEEEEvNT_6ParamsE --------------------------
	.section	.nv.shared._ZN7cutlass13device_kernelINS_4gemm6kernel13GemmUniversalIN4cute5tupleIJiiiiEEENS1_10collective13CollectiveMmaINS1_35MainloopSm100TmaUmmaWarpSpecializedILi4ELi2ELi4ENS5_IJNS4_1CILi1EEESB_SB_EEEEENS5_IJNSA_ILi64EEENSA_ILi256EEENSA_ILi32EEEEEENS_10tfloat32_tENS5_IJlSB_lEEESI_SJ_NS4_8TiledMMAINS4_8MMA_AtomIJNS4_17SM100_MMA_TF32_SSISI_SI_fLi64ELi256ELNS4_4UMMA5MajorE0ELSO_0ELNSN_7ScaleInE0ELSP_0EEEEEENS4_6LayoutISC_NS5_IJNSA_ILi0EEEST_ST_EEEEENS5_IJNS4_10UnderscoreESW_SW_EEEEENS4_13SM90_TMA_LOADENS4_14ComposedLayoutINS4_7SwizzleILi3ELi4ELi3EEENS4_18smem_ptr_flag_bitsILi32EEENSS_INS5_IJNSA_ILi8EEESG_EEENS5_IJSG_SB_EEEEEEEvNS4_8identityESZ_S19_vS1A_EENS_8epilogue10collective18CollectiveEpilogueINS1C_23Sm100TmaWarpSpecializedILi4ELi2ELi16ELb1ELb0EEEJSH_NS5_IJNSS_ISE_SB_EENSS_ISG_SB_EEEEESI_SJ_SI_SJ_NS1C_6fusion15FusionCallbacksIS1G_NS1K_17LinearCombinationISI_fSI_fLNS_15FloatRoundStyleE2EEESH_S1J_JEEENS4_5SM1004TMEM4LOAD26SM100_TMEM_LOAD_16dp128b8xESZ_S19_NS4_17SM75_U32x4_LDSM_NENS4_14SM90_TMA_STOREES19_NS4_17SM90_U32x4_STSM_NENS4_39AutoVectorizingCopyWithAssumedAlignmentILi128EEEEEEvvEEEEvNT_6ParamsE,"aw",@nobits
	.sectionflags	@""
	.align	16
	.zero		1024


//--------------------- .nv.shared.reserved.0     --------------------------
	.section	.nv.shared.reserved.0,"aw",@nobits
	.weak		__nv_reservedSMEM_offset_0_alias
	.size		__nv_reservedSMEM_offset_0_alias, 0, 64
	.other		__nv_reservedSMEM_offset_0_alias,@"STO_CUDA_RESERVED_SHARED STV_DEFAULT"
__nv_reservedSMEM_offset_0_alias:
	.zero		0
.nv.shared.reserved.0:
	.zero		64
	.weak		__nv_reservedSMEM_tcgen05_partition
	.type		__nv_reservedSMEM_tcgen05_partition,@object
	.size		__nv_reservedSMEM_tcgen05_partition,(.L_0 - __nv_reservedSMEM_tcgen05_partition)
__nv_reservedSMEM_tcgen05_partition:
	.zero		32
.L_0:


//--------------------- .nv.global                --------------------------
	.section	.nv.global,"aw",@nobits
.nv.global:
	.type		_ZN39_INTERNAL_45259171_4_k_cu_14d392d1_95654cute1_E,@object
	.size		_ZN39_INTERNAL_45259171_4_k_cu_14d392d1_95654cute1_E,(_ZN39_INTERNAL_45259171_4_k_cu_14d392d1_95654cuda3std3__45__cpo6cbeginE - _ZN39_INTERNAL_45259171_4_k_cu_14d392d1_95654cute1_E)
_ZN39_INTERNAL_45259171_4_k_cu_14d392d1_95654cute1_E:
	.zero		1
	.type		_ZN39_INTERNAL_45259171_4_k_cu_14d392d1_95654cuda3std3__45__cpo6cbeginE,@object
	.size		_ZN39_INTERNAL_45259171_4_k_cu_14d392d1_95654cuda3std3__45__cpo6cbeginE,(_ZN39_INTERNAL_45259171_4_k_cu_14d392d1_95654cuda3std3__48in_placeE - _ZN39_INTERNAL_45259171_4_k_cu_14d392d1_95654cuda3std3__45__cpo6cbeginE)
_ZN39_INTERNAL_45259171_4_k_cu_14d392d1_95654cuda3std3__45__cpo6cbeginE:
	.zero		1
	.type		_ZN39_INTERNAL_45259171_4_k_cu_14d392d1_95654cuda3std3__48in_placeE,@object
	.size		_ZN39_INTERNAL_45259171_4_k_cu_14d392d1_95654cuda3std3__48in_placeE,(_ZN39_INTERNAL_45259171_4_k_cu_14d392d1_95654cuda3std6ranges3__45__cpo9iter_moveE - _ZN39_INTERNAL_45259171_4_k_cu_14d392d1_95654cuda3std3__48in_placeE)
_ZN39_INTERNAL_45259171_4_k_cu_14d392d1_95654cuda3std3__48in_placeE:
	.zero		1
	.type		_ZN39_INTERNAL_45259171_4_k_cu_14d392d1_95654cuda3std6ranges3__45__cpo9iter_moveE,@object
	.size		_ZN39_INTERNAL_45259171_4_k_cu_14d392d1_95654cuda3std6ranges3__45__cpo9iter_moveE,(_ZN39_INTERNAL_45259171_4_k_cu_14d392d1_95654cuda3std3__45__cpo5beginE - _ZN39_INTERNAL_45259171_4_k_cu_14d392d1_95654cuda3std6ranges3__45__cpo9iter_moveE)
_ZN39_INTERNAL_45259171_4_k_cu_14d392d1_95654cuda3std6ranges3__45__cpo9iter_moveE:
	.zero		1
	.type		_ZN39_INTERNAL_45259171_4_k_cu_14d392d1_95654cuda3std3__45__cpo5beginE,@object
	.size		_ZN39_INTERNAL_45259171_4_k_cu_14d392d1_95654cuda3std3__45__cpo5beginE,(_ZN39_INTERNAL_45259171_4_k_cu_14d392d1_95654cuda3std3__441_GLOBAL__N__45259171_4_k_cu_14d392d1_95656ignoreE - _ZN39_INTERNAL_45259171_4_k_cu_14d392d1_95654cuda3std3__45__cpo5beginE)
_ZN39_INTERNAL_45259171_4_k_cu_14d392d1_95654cuda3std3__45__cpo5beginE:
	.zero		1
	.type		_ZN39_INTERNAL_45259171_4_k_cu_14d392d1_95654cuda3std3__441_GLOBAL__N__45259171_4_k_cu_14d392d1_95656ignoreE,@object
	.size		_ZN39_INTERNAL_45259171_4_k_cu_14d392d1_95654cuda3std3__441_GLOBAL__N__45259171_4_k_cu_14d392d1_95656ignoreE,(_ZN39_INTERNAL_45259171_4_k_cu_14d392d1_95654cute7productE - _ZN39_INTERNAL_45259171_4_k_cu_14d392d1_95654cuda3std3__441_GLOBAL__N__45259171_4_k_cu_14d392d1_95656ignoreE)
_ZN39_INTERNAL_45259171_4_k_cu_14d392d1_95654cuda3std3__441_GLOBAL__N__45259171_4_k_cu_14d392d1_95656ignoreE:
	.zero		1
	.type		_ZN39_INTERNAL_45259171_4_k_cu_14d392d1_95654cute7productE,@object
	.size		_ZN39_INTERNAL_45259171_4_k_cu_14d392d1_95654cute7productE,(_ZN39_INTERNAL_45259171_4_k_cu_14d392d1_95654cuda3std3__45__cpo3endE - _ZN39_INTERNAL_45259171_4_k_cu_14d392d1_95654cute7productE)
_ZN39_INTERNAL_45259171_4_k_cu_14d392d1_95654cute7productE:
	.zero		1
	.type		_ZN39_INTERNAL_45259171_4_k_cu_14d392d1_95654cuda3std3__45__cpo3endE,@object
	.size		_ZN39_INTERNAL_45259171_4_k_cu_14d392d1_95654cuda3std3__45__cpo3endE,(_ZN39_INTERNAL_45259171_4_k_cu_14d392d1_95654cuda3std3__419piecewise_constructE - _ZN39_INTERNAL_45259171_4_k_cu_14d392d1_95654cuda3std3__45__cpo3endE)
_ZN39_INTERNAL_45259171_4_k_cu_14d392d1_95654cuda3std3__45__cpo3endE:
	.zero		1
	.type		_ZN39_INTERNAL_45259171_4_k_cu_14d392d1_95654cuda3std3__419piecewise_constructE,@object
	.size		_ZN39_INTERNAL_45259171_4_k_cu_14d392d1_95654cuda3std3__419piecewise_constructE,(_ZN39_INTERNAL_45259171_4_k_cu_14d392d1_95654cuda3std3__45__cpo4cendE - _ZN39_INTERNAL_45259171_4_k_cu_14d392d1_95654cuda3std3__419piecewise_constructE)
_ZN39_INTERNAL_45259171_4_k_cu_14d392d1_95654cuda3std3__419piecewise_constructE:
	.zero		1
	.type		_ZN39_INTERNAL_45259171_4_k_cu_14d392d1_95654cuda3std3__45__cpo4cendE,@object
	.size		_ZN39_INTERNAL_45259171_4_k_cu_14d392d1_95654cuda3std3__45__cpo4cendE,(_ZN39_INTERNAL_45259171_4_k_cu_14d392d1_95654cuda3std6ranges3__45__cpo4swapE - _ZN39_INTERNAL_45259171_4_k_cu_14d392d1_95654cuda3std3__45__cpo4cendE)
_ZN39_INTERNAL_45259171_4_k_cu_14d392d1_95654cuda3std3__45__cpo4cendE:
	.zero		1
	.type		_ZN39_INTERNAL_45259171_4_k_cu_14d392d1_95654cuda3std6ranges3__45__cpo4swapE,@object
	.size		_ZN39_INTERNAL_45259171_4_k_cu_14d392d1_95654cuda3std6ranges3__45__cpo4swapE,(.L_10 - _ZN39_INTERNAL_45259171_4_k_cu_14d392d1_95654cuda3std6ranges3__45__cpo4swapE)
_ZN39_INTERNAL_45259171_4_k_cu_14d392d1_95654cuda3std6ranges3__45__cpo4swapE:
	.zero		1
.L_10:


//--------------------- .nv.constant0._ZN7cutlass13device_kernelINS_4gemm6kernel13GemmUniversalIN4cute5tupleIJiiiiEEENS1_10collective13CollectiveMmaINS1_35MainloopSm100TmaUmmaWarpSpecializedILi4ELi2ELi4ENS5_IJNS4_1CILi1EEESB_SB_EEEEENS5_IJNSA_ILi64EEENSA_ILi256EEENSA_ILi32EEEEEENS_10tfloat32_tENS5_IJlSB_lEEESI_SJ_NS4_8TiledMMAINS4_8MMA_AtomIJNS4_17SM100_MMA_TF32_SSISI_SI_fLi64ELi256ELNS4_4UMMA5MajorE0ELSO_0ELNSN_7ScaleInE0ELSP_0EEEEEENS4_6LayoutISC_NS5_IJNSA_ILi0EEEST_ST_EEEEENS5_IJNS4_10UnderscoreESW_SW_EEEEENS4_13SM90_TMA_LOADENS4_14ComposedLayoutINS4_7SwizzleILi3ELi4ELi3EEENS4_18smem_ptr_flag_bitsILi32EEENSS_INS5_IJNSA_ILi8EEESG_EEENS5_IJSG_SB_EEEEEEEvNS4_8identityESZ_S19_vS1A_EENS_8epilogue10collective18CollectiveEpilogueINS1C_23Sm100TmaWarpSpecializedILi4ELi2ELi16ELb1ELb0EEEJSH_NS5_IJNSS_ISE_SB_EENSS_ISG_SB_EEEEESI_SJ_SI_SJ_NS1C_6fusion15FusionCallbacksIS1G_NS1K_17LinearCombinationISI_fSI_fLNS_15FloatRoundStyleE2EEESH_S1J_JEEENS4_5SM1004TMEM4LOAD26SM100_TMEM_LOAD_16dp128b8xESZ_S19_NS4_17SM75_U32x4_LDSM_NENS4_14SM90_TMA_STOREES19_NS4_17SM90_U32x4_STSM_NENS4_39AutoVectorizingCopyWithAssumedAlignmentILi128EEEEEEvvEEEEvNT_6ParamsE --------------------------
	.section	.nv.constant0._ZN7cutlass13device_kernelINS_4gemm6kernel13GemmUniversalIN4cute5tupleIJiiiiEEENS1_10collective13CollectiveMmaINS1_35MainloopSm100TmaUmmaWarpSpecializedILi4ELi2ELi4ENS5_IJNS4_1CILi1EEESB_SB_EEEEENS5_IJNSA_ILi64EEENSA_ILi256EEENSA_ILi32EEEEEENS_10tfloat32_tENS5_IJlSB_lEEESI_SJ_NS4_8TiledMMAINS4_8MMA_AtomIJNS4_17SM100_MMA_TF32_SSISI_SI_fLi64ELi256ELNS4_4UMMA5MajorE0ELSO_0ELNSN_7ScaleInE0ELSP_0EEEEEENS4_6LayoutISC_NS5_IJNSA_ILi0EEEST_ST_EEEEENS5_IJNS4_10UnderscoreESW_SW_EEEEENS4_13SM90_TMA_LOADENS4_14ComposedLayoutINS4_7SwizzleILi3ELi4ELi3EEENS4_18smem_ptr_flag_bitsILi32EEENSS_INS5_IJNSA_ILi8EEESG_EEENS5_IJSG_SB_EEEEEEEvNS4_8identityESZ_S19_vS1A_EENS_8epilogue10collective18CollectiveEpilogueINS1C_23Sm100TmaWarpSpecializedILi4ELi2ELi16ELb1ELb0EEEJSH_NS5_IJNSS_ISE_SB_EENSS_ISG_SB_EEEEESI_SJ_SI_SJ_NS1C_6fusion15FusionCallbacksIS1G_NS1K_17LinearCombinationISI_fSI_fLNS_15FloatRoundStyleE2EEESH_S1J_JEEENS4_5SM1004TMEM4LOAD26SM100_TMEM_LOAD_16dp128b8xESZ_S19_NS4_17SM75_U32x4_LDSM_NENS4_14SM90_TMA_STOREES19_NS4_17SM90_U32x4_STSM_NENS4_39AutoVectorizingCopyWithAssumedAlignmentILi128EEEEEEvvEEEEvNT_6ParamsE,"a",@progbits
	.sectionflags	@""
	.align	4
.nv.constant0._ZN7cutlass13device_kernelINS_4gemm6kernel13GemmUniversalIN4cute5tupleIJiiiiEEENS1_10collective13CollectiveMmaINS1_35MainloopSm100TmaUmmaWarpSpecializedILi4ELi2ELi4ENS5_IJNS4_1CILi1EEESB_SB_EEEEENS5_IJNSA_ILi64EEENSA_ILi256EEENSA_ILi32EEEEEENS_10tfloat32_tENS5_IJlSB_lEEESI_SJ_NS4_8TiledMMAINS4_8MMA_AtomIJNS4_17SM100_MMA_TF32_SSISI_SI_fLi64ELi256ELNS4_4UMMA5MajorE0ELSO_0ELNSN_7ScaleInE0ELSP_0EEEEEENS4_6LayoutISC_NS5_IJNSA_ILi0EEEST_ST_EEEEENS5_IJNS4_10UnderscoreESW_SW_EEEEENS4_13SM90_TMA_LOADENS4_14ComposedLayoutINS4_7SwizzleILi3ELi4ELi3EEENS4_18smem_ptr_flag_bitsILi32EEENSS_INS5_IJNSA_ILi8EEESG_EEENS5_IJSG_SB_EEEEEEEvNS4_8identityESZ_S19_vS1A_EENS_8epilogue10collective18CollectiveEpilogueINS1C_23Sm100TmaWarpSpecializedILi4ELi2ELi16ELb1ELb0EEEJSH_NS5_IJNSS_ISE_SB_EENSS_ISG_SB_EEEEESI_SJ_SI_SJ_NS1C_6fusion15FusionCallbacksIS1G_NS1K_17LinearCombinationISI_fSI_fLNS_15FloatRoundStyleE2EEESH_S1J_JEEENS4_5SM1004TMEM4LOAD26SM100_TMEM_LOAD_16dp128b8xESZ_S19_NS4_17SM75_U32x4_LDSM_NENS4_14SM90_TMA_STOREES19_NS4_17SM90_U32x4_STSM_NENS4_39AutoVectorizingCopyWithAssumedAlignmentILi128EEEEEEvvEEEEvNT_6ParamsE:
	.zero		2944


//--------------------- SYMBOLS --------------------------

	.type		.nv.reservedSmem.offset0,@object
	.size		.nv.reservedSmem.offset0,0x4
	.type		.nv.reservedSmem.cap,@object
	.size		.nv.reservedSmem.cap,0x4
	.type		__assertfail,@function
